// auto-generated by cutlass_sweep.gemm — config: {"arch": "sm_90", "cluster_m": 2, "cluster_n": 1, "dtype": "fp16", "dtype_b": "fp16", "layout": "nt", "stages": 0, "tile_k": 32, "tile_m": 64, "tile_n": 112}
#include "cutlass/cutlass.h"
#include "cutlass/gemm/collective/collective_builder.hpp"
#include "cutlass/gemm/device/gemm_universal_adapter.h"
#include "cutlass/gemm/kernel/gemm_universal.hpp"
#include "cutlass/epilogue/collective/collective_builder.hpp"

using ElemA = cutlass::half_t;
using ElemB = cutlass::half_t;
using ElemCD = cutlass::half_t;
using Acc  = float;
using TileShape    = cute::Shape<cute::_64, cute::_112, cute::_32>;
using ClusterShape = cute::Shape<cute::_2, cute::_1, cute::_1>;

using CollectiveEpilogue = typename cutlass::epilogue::collective::CollectiveBuilder<
    cutlass::arch::Sm90, cutlass::arch::OpClassTensorOp,
    TileShape, ClusterShape,
    cutlass::epilogue::collective::EpilogueTileAuto,
    Acc, Acc,
    ElemCD, cutlass::layout::RowMajor, 128 / cutlass::sizeof_bits<ElemCD>::value,
    ElemCD, cutlass::layout::RowMajor, 128 / cutlass::sizeof_bits<ElemCD>::value,
    cutlass::epilogue::collective::EpilogueScheduleAuto
  >::CollectiveOp;

using CollectiveMainloop = typename cutlass::gemm::collective::CollectiveBuilder<
    cutlass::arch::Sm90, cutlass::arch::OpClassTensorOp,
    ElemA, cutlass::layout::RowMajor, 128 / cutlass::sizeof_bits<ElemA>::value,
    ElemB, cutlass::layout::ColumnMajor, 128 / cutlass::sizeof_bits<ElemB>::value,
    Acc,
    TileShape, ClusterShape,
    cutlass::gemm::collective::StageCountAutoCarveout<static_cast<int>(sizeof(typename CollectiveEpilogue::SharedStorage))>,
    cutlass::gemm::collective::KernelScheduleAuto
  >::CollectiveOp;

using GemmKernel = cutlass::gemm::kernel::GemmUniversal<
    cute::Shape<int,int,int,int>,
    CollectiveMainloop,
    CollectiveEpilogue
>;
using Gemm = cutlass::gemm::device::GemmUniversalAdapter<GemmKernel>;

// Force the device kernel symbol into the cubin without needing a host main.
auto* _anchor = &cutlass::device_kernel<GemmKernel>;


// ===== COMPILED SASS (sm_90a) =====

	.target	sm_90a

	.elftype	@"ET_EXEC"


//--------------------- .note.nv.tkinfo           --------------------------
	.section	.note.nv.tkinfo,"",@"SHT_NOTE"
	.sectionflags	@"SHF_NOTE_NV_TKINFO"
	.tkinfo
        /*0018*/ 	.word	0x00000002
        /*0030*/ 	.string	""
        /*0030*/ 	.string	"ptxas"
        /*0030*/ 	.string	"Cuda compilation tools, release 13.0, V13.0.88"
        /*0030*/ 	.string	"Build cuda_13.0.r13.0/compiler.36424714_0"
        /*0030*/ 	.string	"-arch sm_90a -m 64 "



//--------------------- .note.nv.cuinfo           --------------------------
	.section	.note.nv.cuinfo,"",@"SHT_NOTE"
	.sectionflags	@"SHF_NOTE_NV_CUINFO"
        /*0018*/ 	.short	0x0002
        /*001a*/ 	.short	0x005a
        /*001c*/ 	.short	0x0082
	.zero		2


//--------------------- .nv.info                  --------------------------
	.section	.nv.info,"",@"SHT_CUDA_INFO"
	.align	4


	//----- nvinfo : EIATTR_REGCOUNT
	.align		4
        /*0000*/ 	.byte	0x04, 0x2f
        /*0002*/ 	.short	(.L_15 - .L_14)
	.align		4
.L_14:
        /*0004*/ 	.word	index@(_ZN7cutlass13device_kernelINS_4gemm6kernel13GemmUniversalIN4cute5tupleIJiiiiEEENS1_10collective13CollectiveMmaINS1_34MainloopSm90TmaGmmaWarpSpecializedILi20ENS5_IJNS4_1CILi2EEENSA_ILi1EEESC_EEENS1_32KernelTmaWarpSpecializedPingpongEEENS5_IJNSA_ILi64EEENSA_ILi112EEENSA_ILi32EEEEEENS_6half_tENS5_IJlSC_lEEESK_SL_NS4_8TiledMMAINS4_8MMA_AtomIJNS4_4SM904GMMA25MMA_64x16x16_F32F16F16_SSILNSP_5MajorE0ELSR_0ELNSP_7ScaleInE1ELSS_1EEEEEENS4_6LayoutINS5_IJSC_SC_SC_EEENS5_IJNSA_ILi0EEESX_SX_EEEEENS5_IJNS4_10UnderscoreES10_S10_EEEEENS4_13SM90_TMA_LOADENS4_14ComposedLayoutINS4_7SwizzleILi2ELi4ELi3EEENS4_18smem_ptr_flag_bitsILi16EEENSV_INS5_IJNSA_ILi8EEESI_EEENS5_IJSI_SC_EEEEEEEvNS4_8identityENS4_23SM90_TMA_LOAD_MULTICASTES1D_vS1E_EENS_8epilogue10collective6detail29Sm90TmaWarpSpecializedAdapterINS1I_15DefaultEpilogueISK_SL_SL_NS1H_6thread17LinearCombinationISK_Li1EffLNS1M_9ScaleType4KindE0ELNS_15FloatRoundStyleE2ESK_EENS1_15EpilogueDefaultEEEEEvvEEEEvNT_6ParamsE)
        /*0008*/ 	.word	0x000000a8


	//----- nvinfo : EIATTR_FRAME_SIZE
	.align		4
.L_15:
        /*000c*/ 	.byte	0x04, 0x11
        /*000e*/ 	.short	(.L_17 - .L_16)
	.align		4
.L_16:
        /*0010*/ 	.word	index@(_ZN7cutlass13device_kernelINS_4gemm6kernel13GemmUniversalIN4cute5tupleIJiiiiEEENS1_10collective13CollectiveMmaINS1_34MainloopSm90TmaGmmaWarpSpecializedILi20ENS5_IJNS4_1CILi2EEENSA_ILi1EEESC_EEENS1_32KernelTmaWarpSpecializedPingpongEEENS5_IJNSA_ILi64EEENSA_ILi112EEENSA_ILi32EEEEEENS_6half_tENS5_IJlSC_lEEESK_SL_NS4_8TiledMMAINS4_8MMA_AtomIJNS4_4SM904GMMA25MMA_64x16x16_F32F16F16_SSILNSP_5MajorE0ELSR_0ELNSP_7ScaleInE1ELSS_1EEEEEENS4_6LayoutINS5_IJSC_SC_SC_EEENS5_IJNSA_ILi0EEESX_SX_EEEEENS5_IJNS4_10UnderscoreES10_S10_EEEEENS4_13SM90_TMA_LOADENS4_14ComposedLayoutINS4_7SwizzleILi2ELi4ELi3EEENS4_18smem_ptr_flag_bitsILi16EEENSV_INS5_IJNSA_ILi8EEESI_EEENS5_IJSI_SC_EEEEEEEvNS4_8identityENS4_23SM90_TMA_LOAD_MULTICASTES1D_vS1E_EENS_8epilogue10collective6detail29Sm90TmaWarpSpecializedAdapterINS1I_15DefaultEpilogueISK_SL_SL_NS1H_6thread17LinearCombinationISK_Li1EffLNS1M_9ScaleType4KindE0ELNS_15FloatRoundStyleE2ESK_EENS1_15EpilogueDefaultEEEEEvvEEEEvNT_6ParamsE)
        /*0014*/ 	.word	0x00000008


	//----- nvinfo : EIATTR_MIN_STACK_SIZE
	.align		4
.L_17:
        /*0018*/ 	.byte	0x04, 0x12
        /*001a*/ 	.short	(.L_19 - .L_18)
	.align		4
.L_18:
        /*001c*/ 	.word	index@(_ZN7cutlass13device_kernelINS_4gemm6kernel13GemmUniversalIN4cute5tupleIJiiiiEEENS1_10collective13CollectiveMmaINS1_34MainloopSm90TmaGmmaWarpSpecializedILi20ENS5_IJNS4_1CILi2EEENSA_ILi1EEESC_EEENS1_32KernelTmaWarpSpecializedPingpongEEENS5_IJNSA_ILi64EEENSA_ILi112EEENSA_ILi32EEEEEENS_6half_tENS5_IJlSC_lEEESK_SL_NS4_8TiledMMAINS4_8MMA_AtomIJNS4_4SM904GMMA25MMA_64x16x16_F32F16F16_SSILNSP_5MajorE0ELSR_0ELNSP_7ScaleInE1ELSS_1EEEEEENS4_6LayoutINS5_IJSC_SC_SC_EEENS5_IJNSA_ILi0EEESX_SX_EEEEENS5_IJNS4_10UnderscoreES10_S10_EEEEENS4_13SM90_TMA_LOADENS4_14ComposedLayoutINS4_7SwizzleILi2ELi4ELi3EEENS4_18smem_ptr_flag_bitsILi16EEENSV_INS5_IJNSA_ILi8EEESI_EEENS5_IJSI_SC_EEEEEEEvNS4_8identityENS4_23SM90_TMA_LOAD_MULTICASTES1D_vS1E_EENS_8epilogue10collective6detail29Sm90TmaWarpSpecializedAdapterINS1I_15DefaultEpilogueISK_SL_SL_NS1H_6thread17LinearCombinationISK_Li1EffLNS1M_9ScaleType4KindE0ELNS_15FloatRoundStyleE2ESK_EENS1_15EpilogueDefaultEEEEEvvEEEEvNT_6ParamsE)
        /*0020*/ 	.word	0x00000008
.L_19:


//--------------------- .nv.compat                --------------------------
	.section	.nv.compat,"",@"SHT_CUDA_COMPAT_INFO"
	.align	4
        /*0000*/ 	.byte	0x02, 0x09, 0x01, 0x00, 0x02, 0x02, 0x04, 0x00, 0x02, 0x05, 0x05, 0x00, 0x03, 0x07, 0x01, 0x01
        /*0010*/ 	.byte	0x02, 0x03, 0x01, 0x00, 0x02, 0x06, 0x01, 0x00, 0x04, 0x0b, 0x08, 0x00, 0x00, 0x00, 0x00, 0x00
        /*0020*/ 	.byte	0x00, 0x00, 0x00, 0x00


//--------------------- .nv.info._ZN7cutlass13device_kernelINS_4gemm6kernel13GemmUniversalIN4cute5tupleIJiiiiEEENS1_10collective13CollectiveMmaINS1_34MainloopSm90TmaGmmaWarpSpecializedILi20ENS5_IJNS4_1CILi2EEENSA_ILi1EEESC_EEENS1_32KernelTmaWarpSpecializedPingpongEEENS5_IJNSA_ILi64EEENSA_ILi112EEENSA_ILi32EEEEEENS_6half_tENS5_IJlSC_lEEESK_SL_NS4_8TiledMMAINS4_8MMA_AtomIJNS4_4SM904GMMA25MMA_64x16x16_F32F16F16_SSILNSP_5MajorE0ELSR_0ELNSP_7ScaleInE1ELSS_1EEEEEENS4_6LayoutINS5_IJSC_SC_SC_EEENS5_IJNSA_ILi0EEESX_SX_EEEEENS5_IJNS4_10UnderscoreES10_S10_EEEEENS4_13SM90_TMA_LOADENS4_14ComposedLayoutINS4_7SwizzleILi2ELi4ELi3EEENS4_18smem_ptr_flag_bitsILi16EEENSV_INS5_IJNSA_ILi8EEESI_EEENS5_IJSI_SC_EEEEEEEvNS4_8identityENS4_23SM90_TMA_LOAD_MULTICASTES1D_vS1E_EENS_8epilogue10collective6detail29Sm90TmaWarpSpecializedAdapterINS1I_15DefaultEpilogueISK_SL_SL_NS1H_6thread17LinearCombinationISK_Li1EffLNS1M_9ScaleType4KindE0ELNS_15FloatRoundStyleE2ESK_EENS1_15EpilogueDefaultEEEEEvvEEEEvNT_6ParamsE --------------------------
	.section	.nv.info._ZN7cutlass13device_kernelINS_4gemm6kernel13GemmUniversalIN4cute5tupleIJiiiiEEENS1_10collective13CollectiveMmaINS1_34MainloopSm90TmaGmmaWarpSpecializedILi20ENS5_IJNS4_1CILi2EEENSA_ILi1EEESC_EEENS1_32KernelTmaWarpSpecializedPingpongEEENS5_IJNSA_ILi64EEENSA_ILi112EEENSA_ILi32EEEEEENS_6half_tENS5_IJlSC_lEEESK_SL_NS4_8TiledMMAINS4_8MMA_AtomIJNS4_4SM904GMMA25MMA_64x16x16_F32F16F16_SSILNSP_5MajorE0ELSR_0ELNSP_7ScaleInE1ELSS_1EEEEEENS4_6LayoutINS5_IJSC_SC_SC_EEENS5_IJNSA_ILi0EEESX_SX_EEEEENS5_IJNS4_10UnderscoreES10_S10_EEEEENS4_13SM90_TMA_LOADENS4_14ComposedLayoutINS4_7SwizzleILi2ELi4ELi3EEENS4_18smem_ptr_flag_bitsILi16EEENSV_INS5_IJNSA_ILi8EEESI_EEENS5_IJSI_SC_EEEEEEEvNS4_8identityENS4_23SM90_TMA_LOAD_MULTICASTES1D_vS1E_EENS_8epilogue10collective6detail29Sm90TmaWarpSpecializedAdapterINS1I_15DefaultEpilogueISK_SL_SL_NS1H_6thread17LinearCombinationISK_Li1EffLNS1M_9ScaleType4KindE0ELNS_15FloatRoundStyleE2ESK_EENS1_15EpilogueDefaultEEEEEvvEEEEvNT_6ParamsE,"",@"SHT_CUDA_INFO"
	.sectionflags	@""
	.align	4


	//----- nvinfo : EIATTR_CUDA_API_VERSION
	.align		4
        /*0000*/ 	.byte	0x04, 0x37
        /*0002*/ 	.short	(.L_21 - .L_20)
.L_20:
        /*0004*/ 	.word	0x00000082


	//----- nvinfo : EIATTR_KPARAM_INFO
	.align		4
.L_21:
        /*0008*/ 	.byte	0x04, 0x17
        /*000a*/ 	.short	(.L_23 - .L_22)
.L_22:
        /*000c*/ 	.word	0x00000000
        /*0010*/ 	.short	0x0000
        /*0012*/ 	.short	0x0070
        /*0014*/ 	.byte	0x00, 0xf0, 0x01, 0x10


	//----- nvinfo : EIATTR_SPARSE_MMA_MASK
	.align		4
.L_23:
        /*0018*/ 	.byte	0x03, 0x50
        /*001a*/ 	.short	0x0000


	//----- nvinfo : EIATTR_MAXREG_COUNT
	.align		4
        /*001c*/ 	.byte	0x03, 0x1b
        /*001e*/ 	.short	0x00a8


	//----- nvinfo : EIATTR_NUM_BARRIERS
	.align		4
        /*0020*/ 	.byte	0x02, 0x4c
        /*0022*/ 	.byte	0x01
	.zero		1


	//----- nvinfo : EIATTR_EXTERNS
	.align		4
        /*0024*/ 	.byte	0x04, 0x0f
        /*0026*/ 	.short	(.L_25 - .L_24)


	//   ....[0]....
	.align		4
.L_24:
        /*0028*/ 	.word	index@(__assertfail)


	//----- nvinfo : EIATTR_ANNOTATIONS
	.align		4
.L_25:
        /*002c*/ 	.byte	0x04, 0x55
        /*002e*/ 	.short	(.L_27 - .L_26)


	//   ....[0]....
.L_26:
        /*0030*/ 	.word	0x00000001
        /*0034*/ 	.byte	0xe0, 0x0f, 0x00, 0x00, 0x01, 0x00, 0x00, 0x00, 0x90, 0x65, 0x00, 0x00, 0x01, 0x00, 0x00, 0x00
        /*0044*/ 	.byte	0x00, 0x72, 0x00, 0x00


	//----- nvinfo : EIATTR_MERCURY_ISA_VERSION
	.align		4
.L_27:
        /*0048*/ 	.byte	0x03, 0x5f
        /*004a*/ 	.short	0x0101


	//----- nvinfo : EIATTR_INT_WARP_WIDE_INSTR_OFFSETS
	.align		4
        /*004c*/ 	.byte	0x04, 0x31
        /*004e*/ 	.short	(.L_29 - .L_28)


	//   ....[0]....
.L_28:
        /*0050*/ 	.word	0x00000760


	//   ....[1]....
        /*0054*/ 	.word	0x00000790


	//   ....[2]....
        /*0058*/ 	.word	0x000007d0


	//   ....[3]....
        /*005c*/ 	.word	0x00000900


	//   ....[4]....
        /*0060*/ 	.word	0x00000910


	//   ....[5]....
        /*0064*/ 	.word	0x00000920


	//   ....[6]....
        /*0068*/ 	.word	0x000009c0


	//   ....[7]....
        /*006c*/ 	.word	0x00000a00


	//   ....[8]....
        /*0070*/ 	.word	0x00002990


	//----- nvinfo : EIATTR_COOP_GROUP_MASK_REGIDS
	.align		4
.L_29:
        /*0074*/ 	.byte	0x04, 0x29
        /*0076*/ 	.short	(.L_31 - .L_30)


	//   ....[0]....
.L_30:
        /*0078*/ 	.word	0xffffffff


	//   ....[1]....
        /*007c*/ 	.word	0xffffffff


	//   ....[2]....
        /*0080*/ 	.word	0xffffffff


	//   ....[3]....
        /*0084*/ 	.word	0xffffffff


	//   ....[4]....
        /*0088*/ 	.word	0xffffffff


	//   ....[5]....
        /*008c*/ 	.word	0xffffffff


	//   ....[6]....
        /*0090*/ 	.word	0xffffffff


	//----- nvinfo : EIATTR_COOP_GROUP_INSTR_OFFSETS
	.align		4
.L_31:
        /*0094*/ 	.byte	0x04, 0x28
        /*0096*/ 	.short	(.L_33 - .L_32)


	//   ....[0]....
.L_32:
        /*0098*/ 	.word	0x00000070


	//   ....[1]....
        /*009c*/ 	.word	0x00000080


	//   ....[2]....
        /*00a0*/ 	.word	0x00000140


	//   ....[3]....
        /*00a4*/ 	.word	0x00000520


	//   ....[4]....
        /*00a8*/ 	.word	0x00000560


	//   ....[5]....
        /*00ac*/ 	.word	0x00000940


	//   ....[6]....
        /*00b0*/ 	.word	0x00000b80


	//----- nvinfo : EIATTR_REG_RECONFIG
	.align		4
.L_33:
        /*00b4*/ 	.byte	0x01, 0x54
	.zero		2


	//----- nvinfo : EIATTR_SYSCALL_OFFSETS
	.align		4
        /*00b8*/ 	.byte	0x04, 0x46
        /*00ba*/ 	.short	(.L_35 - .L_34)


	//   ....[0]....
.L_34:
        /*00bc*/ 	.word	0x00001a90


	//----- nvinfo : EIATTR_MBARRIER_INSTR_OFFSETS
	.align		4
.L_35:
        /*00c0*/ 	.byte	0x04, 0x39
        /*00c2*/ 	.short	(.L_37 - .L_36)


	//   ....[0]....
.L_36:
        /*00c4*/ 	.word	0x00000280
        /*00c8*/ 	.word	0x000000ff
        /*00cc*/ 	.word	0x00000000
        /*00d0*/ 	.short	0x0100
        /*00d2*/ 	.byte	0x08
	.zero		1


	//   ....[1]....
        /*00d4*/ 	.word	0x00000290
        /*00d8*/ 	.word	0x000000ff
        /*00dc*/ 	.word	0x000000a0
        /*00e0*/ 	.short	0x0100
        /*00e2*/ 	.byte	0x08
	.zero		1


	//   ....[2]....
        /*00e4*/ 	.word	0x000002a0
        /*00e8*/ 	.word	0x000000ff
        /*00ec*/ 	.word	0x00000008
        /*00f0*/ 	.short	0x0100
        /*00f2*/ 	.byte	0x08
	.zero		1


	//   ....[3]....
        /*00f4*/ 	.word	0x000002b0
        /*00f8*/ 	.word	0x000000ff
        /*00fc*/ 	.word	0x000000a8
        /*0100*/ 	.short	0x0100
        /*0102*/ 	.byte	0x08
	.zero		1


	//   ....[4]....
        /*0104*/ 	.word	0x000002c0
        /*0108*/ 	.word	0x000000ff
        /*010c*/ 	.word	0x00000010
        /*0110*/ 	.short	0x0100
        /*0112*/ 	.byte	0x08
	.zero		1


	//   ....[5]....
        /*0114*/ 	.word	0x000002d0
        /*0118*/ 	.word	0x000000ff
        /*011c*/ 	.word	0x000000b0
        /*0120*/ 	.short	0x0100
        /*0122*/ 	.byte	0x08
	.zero		1


	//   ....[6]....
        /*0124*/ 	.word	0x000002e0
        /*0128*/ 	.word	0x000000ff
        /*012c*/ 	.word	0x00000018
        /*0130*/ 	.short	0x0100
        /*0132*/ 	.byte	0x08
	.zero		1


	//   ....[7]....
        /*0134*/ 	.word	0x000002f0
        /*0138*/ 	.word	0x000000ff
        /*013c*/ 	.word	0x000000b8
        /*0140*/ 	.short	0x0100
        /*0142*/ 	.byte	0x08
	.zero		1


	//   ....[8]....
        /*0144*/ 	.word	0x00000300
        /*0148*/ 	.word	0x000000ff
        /*014c*/ 	.word	0x00000020
        /*0150*/ 	.short	0x0100
        /*0152*/ 	.byte	0x08
	.zero		1


	//   ....[9]....
        /*0154*/ 	.word	0x00000310
        /*0158*/ 	.word	0x000000ff
        /*015c*/ 	.word	0x000000c0
        /*0160*/ 	.short	0x0100
        /*0162*/ 	.byte	0x08
	.zero		1


	//   ....[10]....
        /*0164*/ 	.word	0x00000320
        /*0168*/ 	.word	0x000000ff
        /*016c*/ 	.word	0x00000028
        /*0170*/ 	.short	0x0100
        /*0172*/ 	.byte	0x08
	.zero		1


	//   ....[11]....
        /*0174*/ 	.word	0x00000330
        /*0178*/ 	.word	0x000000ff
        /*017c*/ 	.word	0x000000c8
        /*0180*/ 	.short	0x0100
        /*0182*/ 	.byte	0x08
	.zero		1


	//   ....[12]....
        /*0184*/ 	.word	0x00000340
        /*0188*/ 	.word	0x000000ff
        /*018c*/ 	.word	0x00000030
        /*0190*/ 	.short	0x0100
        /*0192*/ 	.byte	0x08
	.zero		1


	//   ....[13]....
        /*0194*/ 	.word	0x00000350
        /*0198*/ 	.word	0x000000ff
        /*019c*/ 	.word	0x000000d0
        /*01a0*/ 	.short	0x0100
        /*01a2*/ 	.byte	0x08
	.zero		1


	//   ....[14]....
        /*01a4*/ 	.word	0x00000360
        /*01a8*/ 	.word	0x000000ff
        /*01ac*/ 	.word	0x00000038
        /*01b0*/ 	.short	0x0100
        /*01b2*/ 	.byte	0x08
	.zero		1


	//   ....[15]....
        /*01b4*/ 	.word	0x00000370
        /*01b8*/ 	.word	0x000000ff
        /*01bc*/ 	.word	0x000000d8
        /*01c0*/ 	.short	0x0100
        /*01c2*/ 	.byte	0x08
	.zero		1


	//   ....[16]....
        /*01c4*/ 	.word	0x00000380
        /*01c8*/ 	.word	0x000000ff
        /*01cc*/ 	.word	0x00000040
        /*01d0*/ 	.short	0x0100
        /*01d2*/ 	.byte	0x08
	.zero		1


	//   ....[17]....
        /*01d4*/ 	.word	0x00000390
        /*01d8*/ 	.word	0x000000ff
        /*01dc*/ 	.word	0x000000e0
        /*01e0*/ 	.short	0x0100
        /*01e2*/ 	.byte	0x08
	.zero		1


	//   ....[18]....
        /*01e4*/ 	.word	0x000003a0
        /*01e8*/ 	.word	0x000000ff
        /*01ec*/ 	.word	0x00000048
        /*01f0*/ 	.short	0x0100
        /*01f2*/ 	.byte	0x08
	.zero		1


	//   ....[19]....
        /*01f4*/ 	.word	0x000003b0
        /*01f8*/ 	.word	0x000000ff
        /*01fc*/ 	.word	0x000000e8
        /*0200*/ 	.short	0x0100
        /*0202*/ 	.byte	0x08
	.zero		1


	//   ....[20]....
        /*0204*/ 	.word	0x000003c0
        /*0208*/ 	.word	0x000000ff
        /*020c*/ 	.word	0x00000050
        /*0210*/ 	.short	0x0100
        /*0212*/ 	.byte	0x08
	.zero		1


	//   ....[21]....
        /*0214*/ 	.word	0x000003d0
        /*0218*/ 	.word	0x000000ff
        /*021c*/ 	.word	0x000000f0
        /*0220*/ 	.short	0x0100
        /*0222*/ 	.byte	0x08
	.zero		1


	//   ....[22]....
        /*0224*/ 	.word	0x000003e0
        /*0228*/ 	.word	0x000000ff
        /*022c*/ 	.word	0x00000058
        /*0230*/ 	.short	0x0100
        /*0232*/ 	.byte	0x08
	.zero		1


	//   ....[23]....
        /*0234*/ 	.word	0x000003f0
        /*0238*/ 	.word	0x000000ff
        /*023c*/ 	.word	0x000000f8
        /*0240*/ 	.short	0x0100
        /*0242*/ 	.byte	0x08
	.zero		1


	//   ....[24]....
        /*0244*/ 	.word	0x00000400
        /*0248*/ 	.word	0x000000ff
        /*024c*/ 	.word	0x00000060
        /*0250*/ 	.short	0x0100
        /*0252*/ 	.byte	0x08
	.zero		1


	//   ....[25]....
        /*0254*/ 	.word	0x00000410
        /*0258*/ 	.word	0x000000ff
        /*025c*/ 	.word	0x00000100
        /*0260*/ 	.short	0x0100
        /*0262*/ 	.byte	0x08
	.zero		1


	//   ....[26]....
        /*0264*/ 	.word	0x00000420
        /*0268*/ 	.word	0x000000ff
        /*026c*/ 	.word	0x00000068
        /*0270*/ 	.short	0x0100
        /*0272*/ 	.byte	0x08
	.zero		1


	//   ....[27]....
        /*0274*/ 	.word	0x00000430
        /*0278*/ 	.word	0x000000ff
        /*027c*/ 	.word	0x00000108
        /*0280*/ 	.short	0x0100
        /*0282*/ 	.byte	0x08
	.zero		1


	//   ....[28]....
        /*0284*/ 	.word	0x00000440
        /*0288*/ 	.word	0x000000ff
        /*028c*/ 	.word	0x00000070
        /*0290*/ 	.short	0x0100
        /*0292*/ 	.byte	0x08
	.zero		1


	//   ....[29]....
        /*0294*/ 	.word	0x00000450
        /*0298*/ 	.word	0x000000ff
        /*029c*/ 	.word	0x00000110
        /*02a0*/ 	.short	0x0100
        /*02a2*/ 	.byte	0x08
	.zero		1


	//   ....[30]....
        /*02a4*/ 	.word	0x00000460
        /*02a8*/ 	.word	0x000000ff
        /*02ac*/ 	.word	0x00000078
        /*02b0*/ 	.short	0x0100
        /*02b2*/ 	.byte	0x08
	.zero		1


	//   ....[31]....
        /*02b4*/ 	.word	0x00000470
        /*02b8*/ 	.word	0x000000ff
        /*02bc*/ 	.word	0x00000118
        /*02c0*/ 	.short	0x0100
        /*02c2*/ 	.byte	0x08
	.zero		1


	//   ....[32]....
        /*02c4*/ 	.word	0x00000480
        /*02c8*/ 	.word	0x000000ff
        /*02cc*/ 	.word	0x00000080
        /*02d0*/ 	.short	0x0100
        /*02d2*/ 	.byte	0x08
	.zero		1


	//   ....[33]....
        /*02d4*/ 	.word	0x00000490
        /*02d8*/ 	.word	0x000000ff
        /*02dc*/ 	.word	0x00000120
        /*02e0*/ 	.short	0x0100
        /*02e2*/ 	.byte	0x08
	.zero		1


	//   ....[34]....
        /*02e4*/ 	.word	0x000004a0
        /*02e8*/ 	.word	0x000000ff
        /*02ec*/ 	.word	0x00000088
        /*02f0*/ 	.short	0x0100
        /*02f2*/ 	.byte	0x08
	.zero		1


	//   ....[35]....
        /*02f4*/ 	.word	0x000004b0
        /*02f8*/ 	.word	0x000000ff
        /*02fc*/ 	.word	0x00000128
        /*0300*/ 	.short	0x0100
        /*0302*/ 	.byte	0x08
	.zero		1


	//   ....[36]....
        /*0304*/ 	.word	0x000004c0
        /*0308*/ 	.word	0x000000ff
        /*030c*/ 	.word	0x00000090
        /*0310*/ 	.short	0x0100
        /*0312*/ 	.byte	0x08
	.zero		1


	//   ....[37]....
        /*0314*/ 	.word	0x000004d0
        /*0318*/ 	.word	0x000000ff
        /*031c*/ 	.word	0x00000130
        /*0320*/ 	.short	0x0100
        /*0322*/ 	.byte	0x08
	.zero		1


	//   ....[38]....
        /*0324*/ 	.word	0x000004e0
        /*0328*/ 	.word	0x000000ff
        /*032c*/ 	.word	0x00000098
        /*0330*/ 	.short	0x0100
        /*0332*/ 	.byte	0x08
	.zero		1


	//   ....[39]....
        /*0334*/ 	.word	0x000004f0
        /*0338*/ 	.word	0x000000ff
        /*033c*/ 	.word	0x00000138
        /*0340*/ 	.short	0x0100
        /*0342*/ 	.byte	0x08
	.zero		1


	//   ....[40]....
        /*0344*/ 	.word	0x00000a30
        /*0348*/ 	.word	0x000000ff
        /*034c*/ 	.word	0x00000170
        /*0350*/ 	.short	0x0100
        /*0352*/ 	.byte	0x08
	.zero		1


	//   ....[41]....
        /*0354*/ 	.word	0x00000ac0
        /*0358*/ 	.word	0x000000ff
        /*035c*/ 	.word	0x00000178
        /*0360*/ 	.short	0x0100
        /*0362*/ 	.byte	0x08
	.zero		1


	//   ....[42]....
        /*0364*/ 	.word	0x00000b00
        /*0368*/ 	.word	0x000000ff
        /*036c*/ 	.word	0x00000150
        /*0370*/ 	.short	0x0100
        /*0372*/ 	.byte	0x09
	.zero		1


	//   ....[43]....
        /*0374*/ 	.word	0x00000b10
        /*0378*/ 	.word	0x000000ff
        /*037c*/ 	.word	0x00000158
        /*0380*/ 	.short	0x0100
        /*0382*/ 	.byte	0x09
	.zero		1


	//   ....[44]....
        /*0384*/ 	.word	0x00000b20
        /*0388*/ 	.word	0x000000ff
        /*038c*/ 	.word	0x00000160
        /*0390*/ 	.short	0x0100
        /*0392*/ 	.byte	0x09
	.zero		1


	//   ....[45]....
        /*0394*/ 	.word	0x00000b30
        /*0398*/ 	.word	0x000000ff
        /*039c*/ 	.word	0x00000168
        /*03a0*/ 	.short	0x0100
        /*03a2*/ 	.byte	0x09
	.zero		1


	//   ....[46]....
        /*03a4*/ 	.word	0x00001970
        /*03a8*/ 	.word	0x00000057
        /*03ac*/ 	.word	0x00000000
        /*03b0*/ 	.short	0x010a
        /*03b2*/ 	.byte	0x2a
	.zero		1


	//   ....[47]....
        /*03b4*/ 	.word	0x00001b10
        /*03b8*/ 	.word	0x00000003
        /*03bc*/ 	.word	0x00000000
        /*03c0*/ 	.short	0x010a
        /*03c2*/ 	.byte	0x3f
	.zero		1


	//   ....[48]....
        /*03c4*/ 	.word	0x00001b50
        /*03c8*/ 	.word	0x00000003
        /*03cc*/ 	.word	0x00000000
        /*03d0*/ 	.short	0x010a
        /*03d2*/ 	.byte	0x3f
	.zero		1


	//   ....[49]....
        /*03d4*/ 	.word	0x000021f0
        /*03d8*/ 	.word	0x000000ff
        /*03dc*/ 	.word	0x00000000
        /*03e0*/ 	.short	0x010a
        /*03e2*/ 	.byte	0x05
	.zero		1


	//   ....[50]....
        /*03e4*/ 	.word	0x00002230
        /*03e8*/ 	.word	0x000000ff
        /*03ec*/ 	.word	0x00000000
        /*03f0*/ 	.short	0x010a
        /*03f2*/ 	.byte	0x05
	.zero		1


	//   ....[51]....
        /*03f4*/ 	.word	0x00002830
        /*03f8*/ 	.word	0x00000005
        /*03fc*/ 	.word	0x00000000
        /*0400*/ 	.short	0x0101
        /*0402*/ 	.byte	0x3f
	.zero		1


	//   ....[52]....
        /*0404*/ 	.word	0x00002930
        /*0408*/ 	.word	0x00000058
        /*040c*/ 	.word	0x00000000
        /*0410*/ 	.short	0x0101
        /*0412*/ 	.byte	0x2f
	.zero		1


	//   ....[53]....
        /*0414*/ 	.word	0x00002a30
        /*0418*/ 	.word	0x00000003
        /*041c*/ 	.word	0x00000000
        /*0420*/ 	.short	0x0101
        /*0422*/ 	.byte	0x3f
	.zero		1


	//   ....[54]....
        /*0424*/ 	.word	0x00002af0
        /*0428*/ 	.word	0x00000057
        /*042c*/ 	.word	0x00000010
        /*0430*/ 	.short	0x010a
        /*0432*/ 	.byte	0x2a
	.zero		1


	//   ....[55]....
        /*0434*/ 	.word	0x000065b0
        /*0438*/ 	.word	0x0000005a
        /*043c*/ 	.word	0x00000000
        /*0440*/ 	.short	0x0101
        /*0442*/ 	.byte	0x2f
	.zero		1


	//   ....[56]....
        /*0444*/ 	.word	0x00006f40
        /*0448*/ 	.word	0x0000000c
        /*044c*/ 	.word	0x000000a0
        /*0450*/ 	.short	0x010a
        /*0452*/ 	.byte	0x3f
	.zero		1


	//   ....[57]....
        /*0454*/ 	.word	0x00007310
        /*0458*/ 	.word	0x00000005
        /*045c*/ 	.word	0x00000178
        /*0460*/ 	.short	0x0101
        /*0462*/ 	.byte	0x3f
	.zero		1


	//   ....[58]....
        /*0464*/ 	.word	0x00007a90
        /*0468*/ 	.word	0x00000009
        /*046c*/ 	.word	0x00000000
        /*0470*/ 	.short	0x010a
        /*0472*/ 	.byte	0x3f
	.zero		1


	//   ....[59]....
        /*0474*/ 	.word	0x00007b10
        /*0478*/ 	.word	0x00000008
        /*047c*/ 	.word	0x00000000
        /*0480*/ 	.short	0x010a
        /*0482*/ 	.byte	0x3f
	.zero		1


	//   ....[60]....
        /*0484*/ 	.word	0x00007ba0
        /*0488*/ 	.word	0x00000009
        /*048c*/ 	.word	0x00000000
        /*0490*/ 	.short	0x010a
        /*0492*/ 	.byte	0x3f
	.zero		1


	//   ....[61]....
        /*0494*/ 	.word	0x00007c30
        /*0498*/ 	.word	0x00000008
        /*049c*/ 	.word	0x00000000
        /*04a0*/ 	.short	0x010a
        /*04a2*/ 	.byte	0x3f
	.zero		1


	//   ....[62]....
        /*04a4*/ 	.word	0x00007cc0
        /*04a8*/ 	.word	0x00000009
        /*04ac*/ 	.word	0x00000000
        /*04b0*/ 	.short	0x010a
        /*04b2*/ 	.byte	0x3f
	.zero		1


	//   ....[63]....
        /*04b4*/ 	.word	0x00007d50
        /*04b8*/ 	.word	0x00000008
        /*04bc*/ 	.word	0x00000000
        /*04c0*/ 	.short	0x010a
        /*04c2*/ 	.byte	0x3f
	.zero		1


	//   ....[64]....
        /*04c4*/ 	.word	0x00007de0
        /*04c8*/ 	.word	0x00000009
        /*04cc*/ 	.word	0x00000000
        /*04d0*/ 	.short	0x010a
        /*04d2*/ 	.byte	0x3f
	.zero		1


	//   ....[65]....
        /*04d4*/ 	.word	0x00007e70
        /*04d8*/ 	.word	0x00000008
        /*04dc*/ 	.word	0x00000000
        /*04e0*/ 	.short	0x010a
        /*04e2*/ 	.byte	0x3f
	.zero		1


	//   ....[66]....
        /*04e4*/ 	.word	0x00007f00
        /*04e8*/ 	.word	0x00000009
        /*04ec*/ 	.word	0x00000000
        /*04f0*/ 	.short	0x010a
        /*04f2*/ 	.byte	0x3f
	.zero		1


	//   ....[67]....
        /*04f4*/ 	.word	0x00007f90
        /*04f8*/ 	.word	0x00000008
        /*04fc*/ 	.word	0x00000000
        /*0500*/ 	.short	0x010a
        /*0502*/ 	.byte	0x3f
	.zero		1


	//   ....[68]....
        /*0504*/ 	.word	0x00008020
        /*0508*/ 	.word	0x00000009
        /*050c*/ 	.word	0x00000000
        /*0510*/ 	.short	0x010a
        /*0512*/ 	.byte	0x3f
	.zero		1


	//   ....[69]....
        /*0514*/ 	.word	0x000080b0
        /*0518*/ 	.word	0x00000008
        /*051c*/ 	.word	0x00000000
        /*0520*/ 	.short	0x010a
        /*0522*/ 	.byte	0x3f
	.zero		1


	//   ....[70]....
        /*0524*/ 	.word	0x00008140
        /*0528*/ 	.word	0x00000009
        /*052c*/ 	.word	0x00000000
        /*0530*/ 	.short	0x010a
        /*0532*/ 	.byte	0x3f
	.zero		1


	//   ....[71]....
        /*0534*/ 	.word	0x000081d0
        /*0538*/ 	.word	0x00000008
        /*053c*/ 	.word	0x00000000
        /*0540*/ 	.short	0x010a
        /*0542*/ 	.byte	0x3f
	.zero		1


	//   ....[72]....
        /*0544*/ 	.word	0x00008260
        /*0548*/ 	.word	0x00000009
        /*054c*/ 	.word	0x00000000
        /*0550*/ 	.short	0x010a
        /*0552*/ 	.byte	0x3f
	.zero		1


	//   ....[73]....
        /*0554*/ 	.word	0x000082f0
        /*0558*/ 	.word	0x00000008
        /*055c*/ 	.word	0x00000000
        /*0560*/ 	.short	0x010a
        /*0562*/ 	.byte	0x3f
	.zero		1


	//   ....[74]....
        /*0564*/ 	.word	0x00008380
        /*0568*/ 	.word	0x00000009
        /*056c*/ 	.word	0x00000000
        /*0570*/ 	.short	0x010a
        /*0572*/ 	.byte	0x3f
	.zero		1


	//   ....[75]....
        /*0574*/ 	.word	0x00008410
        /*0578*/ 	.word	0x00000008
        /*057c*/ 	.word	0x00000000
        /*0580*/ 	.short	0x010a
        /*0582*/ 	.byte	0x3f
	.zero		1


	//   ....[76]....
        /*0584*/ 	.word	0x000084a0
        /*0588*/ 	.word	0x0000000b
        /*058c*/ 	.word	0x00000000
        /*0590*/ 	.short	0x010a
        /*0592*/ 	.byte	0x3f
	.zero		1


	//   ....[77]....
        /*0594*/ 	.word	0x00008530
        /*0598*/ 	.word	0x00000003
        /*059c*/ 	.word	0x00000000
        /*05a0*/ 	.short	0x010a
        /*05a2*/ 	.byte	0x3f
	.zero		1


	//   ....[78]....
        /*05a4*/ 	.word	0x00008590
        /*05a8*/ 	.word	0x00000059
        /*05ac*/ 	.word	0x00000000
        /*05b0*/ 	.short	0x010a
        /*05b2*/ 	.byte	0x3f
	.zero		1


	//   ....[79]....
        /*05b4*/ 	.word	0x000085e0
        /*05b8*/ 	.word	0x00000003
        /*05bc*/ 	.word	0x00000000
        /*05c0*/ 	.short	0x010a
        /*05c2*/ 	.byte	0x3f
	.zero		1


	//   ....[80]....
        /*05c4*/ 	.word	0x00008640
        /*05c8*/ 	.word	0x00000005
        /*05cc*/ 	.word	0x00000000
        /*05d0*/ 	.short	0x010a
        /*05d2*/ 	.byte	0x3f
	.zero		1


	//   ....[81]....
        /*05d4*/ 	.word	0x00008690
        /*05d8*/ 	.word	0x00000059
        /*05dc*/ 	.word	0x00000010
        /*05e0*/ 	.short	0x010a
        /*05e2*/ 	.byte	0x3f
	.zero		1


	//   ....[82]....
        /*05e4*/ 	.word	0x00008760
        /*05e8*/ 	.word	0x0000000c
        /*05ec*/ 	.word	0x000000a0
        /*05f0*/ 	.short	0x010a
        /*05f2*/ 	.byte	0x3f
	.zero		1


	//   ....[83]....
        /*05f4*/ 	.word	0x00008830
        /*05f8*/ 	.word	0x00000009
        /*05fc*/ 	.word	0x00000000
        /*0600*/ 	.short	0x010a
        /*0602*/ 	.byte	0x3f
	.zero		1


	//   ....[84]....
        /*0604*/ 	.word	0x00008880
        /*0608*/ 	.word	0x00000008
        /*060c*/ 	.word	0x00000000
        /*0610*/ 	.short	0x010a
        /*0612*/ 	.byte	0x3f
	.zero		1


	//   ....[85]....
        /*0614*/ 	.word	0x000088d0
        /*0618*/ 	.word	0x00000009
        /*061c*/ 	.word	0x00000000
        /*0620*/ 	.short	0x010a
        /*0622*/ 	.byte	0x3f
	.zero		1


	//   ....[86]....
        /*0624*/ 	.word	0x00008920
        /*0628*/ 	.word	0x00000008
        /*062c*/ 	.word	0x00000000
        /*0630*/ 	.short	0x010a
        /*0632*/ 	.byte	0x3f
	.zero		1


	//   ....[87]....
        /*0634*/ 	.word	0x00008970
        /*0638*/ 	.word	0x00000009
        /*063c*/ 	.word	0x00000000
        /*0640*/ 	.short	0x010a
        /*0642*/ 	.byte	0x3f
	.zero		1


	//   ....[88]....
        /*0644*/ 	.word	0x000089c0
        /*0648*/ 	.word	0x00000008
        /*064c*/ 	.word	0x00000000
        /*0650*/ 	.short	0x010a
        /*0652*/ 	.byte	0x3f
	.zero		1


	//   ....[89]....
        /*0654*/ 	.word	0x00008a10
        /*0658*/ 	.word	0x00000009
        /*065c*/ 	.word	0x00000000
        /*0660*/ 	.short	0x010a
        /*0662*/ 	.byte	0x3f
	.zero		1


	//   ....[90]....
        /*0664*/ 	.word	0x00008a60
        /*0668*/ 	.word	0x00000008
        /*066c*/ 	.word	0x00000000
        /*0670*/ 	.short	0x010a
        /*0672*/ 	.byte	0x3f
	.zero		1


	//   ....[91]....
        /*0674*/ 	.word	0x00008ab0
        /*0678*/ 	.word	0x00000009
        /*067c*/ 	.word	0x00000000
        /*0680*/ 	.short	0x010a
        /*0682*/ 	.byte	0x3f
	.zero		1


	//   ....[92]....
        /*0684*/ 	.word	0x00008b00
        /*0688*/ 	.word	0x00000008
        /*068c*/ 	.word	0x00000000
        /*0690*/ 	.short	0x010a
        /*0692*/ 	.byte	0x3f
	.zero		1


	//   ....[93]....
        /*0694*/ 	.word	0x00008b50
        /*0698*/ 	.word	0x00000009
        /*069c*/ 	.word	0x00000000
        /*06a0*/ 	.short	0x010a
        /*06a2*/ 	.byte	0x3f
	.zero		1


	//   ....[94]....
        /*06a4*/ 	.word	0x00008ba0
        /*06a8*/ 	.word	0x00000008
        /*06ac*/ 	.word	0x00000000
        /*06b0*/ 	.short	0x010a
        /*06b2*/ 	.byte	0x3f
	.zero		1


	//   ....[95]....
        /*06b4*/ 	.word	0x00008bf0
        /*06b8*/ 	.word	0x00000009
        /*06bc*/ 	.word	0x00000000
        /*06c0*/ 	.short	0x010a
        /*06c2*/ 	.byte	0x3f
	.zero		1


	//   ....[96]....
        /*06c4*/ 	.word	0x00008c40
        /*06c8*/ 	.word	0x00000008
        /*06cc*/ 	.word	0x00000000
        /*06d0*/ 	.short	0x010a
        /*06d2*/ 	.byte	0x3f
	.zero		1


	//   ....[97]....
        /*06d4*/ 	.word	0x00008c90
        /*06d8*/ 	.word	0x00000009
        /*06dc*/ 	.word	0x00000000
        /*06e0*/ 	.short	0x010a
        /*06e2*/ 	.byte	0x3f
	.zero		1


	//   ....[98]....
        /*06e4*/ 	.word	0x00008ce0
        /*06e8*/ 	.word	0x00000008
        /*06ec*/ 	.word	0x00000000
        /*06f0*/ 	.short	0x010a
        /*06f2*/ 	.byte	0x3f
	.zero		1


	//   ....[99]....
        /*06f4*/ 	.word	0x00008d30
        /*06f8*/ 	.word	0x00000009
        /*06fc*/ 	.word	0x00000000
        /*0700*/ 	.short	0x010a
        /*0702*/ 	.byte	0x3f
	.zero		1


	//   ....[100]....
        /*0704*/ 	.word	0x00008d80
        /*0708*/ 	.word	0x00000008
        /*070c*/ 	.word	0x00000000
        /*0710*/ 	.short	0x010a
        /*0712*/ 	.byte	0x3f
	.zero		1


	//   ....[101]....
        /*0714*/ 	.word	0x00008dd0
        /*0718*/ 	.word	0x0000000b
        /*071c*/ 	.word	0x00000000
        /*0720*/ 	.short	0x010a
        /*0722*/ 	.byte	0x3f
	.zero		1


	//----- nvinfo : EIATTR_NUM_MBARRIERS
	.align		4
.L_37:
        /*0724*/ 	.byte	0x03, 0x38
        /*0726*/ 	.short	0x002e


	//----- nvinfo : EIATTR_EXIT_INSTR_OFFSETS
	.align		4
        /*0728*/ 	.byte	0x04, 0x1c
        /*072a*/ 	.short	(.L_39 - .L_38)


	//   ....[0]....
.L_38:
        /*072c*/ 	.word	0x00001620


	//   ....[1]....
        /*0730*/ 	.word	0x00001680


	//   ....[2]....
        /*0734*/ 	.word	0x00006c40


	//   ....[3]....
        /*0738*/ 	.word	0x00006c70


	//   ....[4]....
        /*073c*/ 	.word	0x00008580


	//----- nvinfo : EIATTR_MAX_THREADS
	.align		4
.L_39:
        /*0740*/ 	.byte	0x04, 0x05
        /*0742*/ 	.short	(.L_41 - .L_40)
.L_40:
        /*0744*/ 	.word	0x00000180
        /*0748*/ 	.word	0x00000001
        /*074c*/ 	.word	0x00000001


	//----- nvinfo : EIATTR_CRS_STACK_SIZE
	.align		4
.L_41:
        /*0750*/ 	.byte	0x04, 0x1e
        /*0752*/ 	.short	(.L_43 - .L_42)
.L_42:
        /*0754*/ 	.word	0x00000000


	//----- nvinfo : EIATTR_CBANK_PARAM_SIZE
	.align		4
.L_43:
        /*0758*/ 	.byte	0x03, 0x19
        /*075a*/ 	.short	0x0470


	//----- nvinfo : EIATTR_PARAM_CBANK
	.align		4
        /*075c*/ 	.byte	0x04, 0x0a
        /*075e*/ 	.short	(.L_45 - .L_44)
	.align		4
.L_44:
        /*0760*/ 	.word	index@(.nv.constant0._ZN7cutlass13device_kernelINS_4gemm6kernel13GemmUniversalIN4cute5tupleIJiiiiEEENS1_10collective13CollectiveMmaINS1_34MainloopSm90TmaGmmaWarpSpecializedILi20ENS5_IJNS4_1CILi2EEENSA_ILi1EEESC_EEENS1_32KernelTmaWarpSpecializedPingpongEEENS5_IJNSA_ILi64EEENSA_ILi112EEENSA_ILi32EEEEEENS_6half_tENS5_IJlSC_lEEESK_SL_NS4_8TiledMMAINS4_8MMA_AtomIJNS4_4SM904GMMA25MMA_64x16x16_F32F16F16_SSILNSP_5MajorE0ELSR_0ELNSP_7ScaleInE1ELSS_1EEEEEENS4_6LayoutINS5_IJSC_SC_SC_EEENS5_IJNSA_ILi0EEESX_SX_EEEEENS5_IJNS4_10UnderscoreES10_S10_EEEEENS4_13SM90_TMA_LOADENS4_14ComposedLayoutINS4_7SwizzleILi2ELi4ELi3EEENS4_18smem_ptr_flag_bitsILi16EEENSV_INS5_IJNSA_ILi8EEESI_EEENS5_IJSI_SC_EEEEEEEvNS4_8identityENS4_23SM90_TMA_LOAD_MULTICASTES1D_vS1E_EENS_8epilogue10collective6detail29Sm90TmaWarpSpecializedAdapterINS1I_15DefaultEpilogueISK_SL_SL_NS1H_6thread17LinearCombinationISK_Li1EffLNS1M_9ScaleType4KindE0ELNS_15FloatRoundStyleE2ESK_EENS1_15EpilogueDefaultEEEEEvvEEEEvNT_6ParamsE)
        /*0764*/ 	.short	0x0210
        /*0766*/ 	.short	0x0470


	//----- nvinfo : EIATTR_SW_WAR
	.align		4
.L_45:
        /*0768*/ 	.byte	0x04, 0x36
        /*076a*/ 	.short	(.L_47 - .L_46)
.L_46:
        /*076c*/ 	.word	0x00000008
.L_47:


//--------------------- .nv.callgraph             --------------------------
	.section	.nv.callgraph,"",@"SHT_CUDA_CALLGRAPH"
	.align	4
	.sectionentsize	8
	.align		4
        /*0000*/ 	.word	0x00000000
	.align		4
        /*0004*/ 	.word	0xffffffff
	.align		4
        /*0008*/ 	.word	index@(_ZN7cutlass13device_kernelINS_4gemm6kernel13GemmUniversalIN4cute5tupleIJiiiiEEENS1_10collective13CollectiveMmaINS1_34MainloopSm90TmaGmmaWarpSpecializedILi20ENS5_IJNS4_1CILi2EEENSA_ILi1EEESC_EEENS1_32KernelTmaWarpSpecializedPingpongEEENS5_IJNSA_ILi64EEENSA_ILi112EEENSA_ILi32EEEEEENS_6half_tENS5_IJlSC_lEEESK_SL_NS4_8TiledMMAINS4_8MMA_AtomIJNS4_4SM904GMMA25MMA_64x16x16_F32F16F16_SSILNSP_5MajorE0ELSR_0ELNSP_7ScaleInE1ELSS_1EEEEEENS4_6LayoutINS5_IJSC_SC_SC_EEENS5_IJNSA_ILi0EEESX_SX_EEEEENS5_IJNS4_10UnderscoreES10_S10_EEEEENS4_13SM90_TMA_LOADENS4_14ComposedLayoutINS4_7SwizzleILi2ELi4ELi3EEENS4_18smem_ptr_flag_bitsILi16EEENSV_INS5_IJNSA_ILi8EEESI_EEENS5_IJSI_SC_EEEEEEEvNS4_8identityENS4_23SM90_TMA_LOAD_MULTICASTES1D_vS1E_EENS_8epilogue10collective6detail29Sm90TmaWarpSpecializedAdapterINS1I_15DefaultEpilogueISK_SL_SL_NS1H_6thread17LinearCombinationISK_Li1EffLNS1M_9ScaleType4KindE0ELNS_15FloatRoundStyleE2ESK_EENS1_15EpilogueDefaultEEEEEvvEEEEvNT_6ParamsE)
	.align		4
        /*000c*/ 	.word	index@(__assertfail)
	.align		4
        /*0010*/ 	.word	0x00000000
	.align		4
        /*0014*/ 	.word	0xfffffffe
	.align		4
        /*0018*/ 	.word	0x00000000
	.align		4
        /*001c*/ 	.word	0xfffffffd
	.align		4
        /*0020*/ 	.word	0x00000000
	.align		4
        /*0024*/ 	.word	0xfffffffc


//--------------------- .nv.constant4             --------------------------
	.section	.nv.constant4,"a",@progbits
	.align	8
	.align		8
.nv.constant4:
        /*0000*/ 	.dword	__assertfail
	.align		8
        /*0008*/ 	.dword	__unnamed_1
	.align		8
        /*0010*/ 	.dword	_ZN40_INTERNAL_5504b685_4_k_cu_506d97e7_162294cuda3std3__45__cpo5beginE
	.align		8
        /*0018*/ 	.dword	_ZN40_INTERNAL_5504b685_4_k_cu_506d97e7_162294cuda3std3__45__cpo3endE
	.align		8
        /*0020*/ 	.dword	_ZN40_INTERNAL_5504b685_4_k_cu_506d97e7_162294cuda3std3__45__cpo6cbeginE
	.align		8
        /*0028*/ 	.dword	_ZN40_INTERNAL_5504b685_4_k_cu_506d97e7_162294cuda3std3__45__cpo4cendE
	.align		8
        /*0030*/ 	.dword	_ZN40_INTERNAL_5504b685_4_k_cu_506d97e7_162294cuda3std3__442_GLOBAL__N__5504b685_4_k_cu_506d97e7_162296ignoreE
	.align		8
        /*0038*/ 	.dword	_ZN40_INTERNAL_5504b685_4_k_cu_506d97e7_162294cuda3std3__419piecewise_constructE
	.align		8
        /*0040*/ 	.dword	_ZN40_INTERNAL_5504b685_4_k_cu_506d97e7_162294cuda3std3__48in_placeE
	.align		8
        /*0048*/ 	.dword	_ZN40_INTERNAL_5504b685_4_k_cu_506d97e7_162294cuda3std6ranges3__45__cpo4swapE
	.align		8
        /*0050*/ 	.dword	_ZN40_INTERNAL_5504b685_4_k_cu_506d97e7_162294cuda3std6ranges3__45__cpo9iter_moveE
	.align		8
        /*0058*/ 	.dword	_ZN40_INTERNAL_5504b685_4_k_cu_506d97e7_162294cute7productE
	.align		8
        /*0060*/ 	.dword	_ZN40_INTERNAL_5504b685_4_k_cu_506d97e7_162294cute1_E
	.align		8
        /*0068*/ 	.dword	$str$22
	.align		8
        /*0070*/ 	.dword	$str$23


//--------------------- .text._ZN7cutlass13device_kernelINS_4gemm6kernel13GemmUniversalIN4cute5tupleIJiiiiEEENS1_10collective13CollectiveMmaINS1_34MainloopSm90TmaGmmaWarpSpecializedILi20ENS5_IJNS4_1CILi2EEENSA_ILi1EEESC_EEENS1_32KernelTmaWarpSpecializedPingpongEEENS5_IJNSA_ILi64EEENSA_ILi112EEENSA_ILi32EEEEEENS_6half_tENS5_IJlSC_lEEESK_SL_NS4_8TiledMMAINS4_8MMA_AtomIJNS4_4SM904GMMA25MMA_64x16x16_F32F16F16_SSILNSP_5MajorE0ELSR_0ELNSP_7ScaleInE1ELSS_1EEEEEENS4_6LayoutINS5_IJSC_SC_SC_EEENS5_IJNSA_ILi0EEESX_SX_EEEEENS5_IJNS4_10UnderscoreES10_S10_EEEEENS4_13SM90_TMA_LOADENS4_14ComposedLayoutINS4_7SwizzleILi2ELi4ELi3EEENS4_18smem_ptr_flag_bitsILi16EEENSV_INS5_IJNSA_ILi8EEESI_EEENS5_IJSI_SC_EEEEEEEvNS4_8identityENS4_23SM90_TMA_LOAD_MULTICASTES1D_vS1E_EENS_8epilogue10collective6detail29Sm90TmaWarpSpecializedAdapterINS1I_15DefaultEpilogueISK_SL_SL_NS1H_6thread17LinearCombinationISK_Li1EffLNS1M_9ScaleType4KindE0ELNS_15FloatRoundStyleE2ESK_EENS1_15EpilogueDefaultEEEEEvvEEEEvNT_6ParamsE --------------------------
	.section	.text._ZN7cutlass13device_kernelINS_4gemm6kernel13GemmUniversalIN4cute5tupleIJiiiiEEENS1_10collective13CollectiveMmaINS1_34MainloopSm90TmaGmmaWarpSpecializedILi20ENS5_IJNS4_1CILi2EEENSA_ILi1EEESC_EEENS1_32KernelTmaWarpSpecializedPingpongEEENS5_IJNSA_ILi64EEENSA_ILi112EEENSA_ILi32EEEEEENS_6half_tENS5_IJlSC_lEEESK_SL_NS4_8TiledMMAINS4_8MMA_AtomIJNS4_4SM904GMMA25MMA_64x16x16_F32F16F16_SSILNSP_5MajorE0ELSR_0ELNSP_7ScaleInE1ELSS_1EEEEEENS4_6LayoutINS5_IJSC_SC_SC_EEENS5_IJNSA_ILi0EEESX_SX_EEEEENS5_IJNS4_10UnderscoreES10_S10_EEEEENS4_13SM90_TMA_LOADENS4_14ComposedLayoutINS4_7SwizzleILi2ELi4ELi3EEENS4_18smem_ptr_flag_bitsILi16EEENSV_INS5_IJNSA_ILi8EEESI_EEENS5_IJSI_SC_EEEEEEEvNS4_8identityENS4_23SM90_TMA_LOAD_MULTICASTES1D_vS1E_EENS_8epilogue10collective6detail29Sm90TmaWarpSpecializedAdapterINS1I_15DefaultEpilogueISK_SL_SL_NS1H_6thread17LinearCombinationISK_Li1EffLNS1M_9ScaleType4KindE0ELNS_15FloatRoundStyleE2ESK_EENS1_15EpilogueDefaultEEEEEvvEEEEvNT_6ParamsE,"ax",@progbits
	.align	128
.text._ZN7cutlass13device_kernelINS_4gemm6kernel13GemmUniversalIN4cute5tupleIJiiiiEEENS1_10collective13CollectiveMmaINS1_34MainloopSm90TmaGmmaWarpSpecializedILi20ENS5_IJNS4_1CILi2EEENSA_ILi1EEESC_EEENS1_32KernelTmaWarpSpecializedPingpongEEENS5_IJNSA_ILi64EEENSA_ILi112EEENSA_ILi32EEEEEENS_6half_tENS5_IJlSC_lEEESK_SL_NS4_8TiledMMAINS4_8MMA_AtomIJNS4_4SM904GMMA25MMA_64x16x16_F32F16F16_SSILNSP_5MajorE0ELSR_0ELNSP_7ScaleInE1ELSS_1EEEEEENS4_6LayoutINS5_IJSC_SC_SC_EEENS5_IJNSA_ILi0EEESX_SX_EEEEENS5_IJNS4_10UnderscoreES10_S10_EEEEENS4_13SM90_TMA_LOADENS4_14ComposedLayoutINS4_7SwizzleILi2ELi4ELi3EEENS4_18smem_ptr_flag_bitsILi16EEENSV_INS5_IJNSA_ILi8EEESI_EEENS5_IJSI_SC_EEEEEEEvNS4_8identityENS4_23SM90_TMA_LOAD_MULTICASTES1D_vS1E_EENS_8epilogue10collective6detail29Sm90TmaWarpSpecializedAdapterINS1I_15DefaultEpilogueISK_SL_SL_NS1H_6thread17LinearCombinationISK_Li1EffLNS1M_9ScaleType4KindE0ELNS_15FloatRoundStyleE2ESK_EENS1_15EpilogueDefaultEEEEEvvEEEEvNT_6ParamsE:
        .type           _ZN7cutlass13device_kernelINS_4gemm6kernel13GemmUniversalIN4cute5tupleIJiiiiEEENS1_10collective13CollectiveMmaINS1_34MainloopSm90TmaGmmaWarpSpecializedILi20ENS5_IJNS4_1CILi2EEENSA_ILi1EEESC_EEENS1_32KernelTmaWarpSpecializedPingpongEEENS5_IJNSA_ILi64EEENSA_ILi112EEENSA_ILi32EEEEEENS_6half_tENS5_IJlSC_lEEESK_SL_NS4_8TiledMMAINS4_8MMA_AtomIJNS4_4SM904GMMA25MMA_64x16x16_F32F16F16_SSILNSP_5MajorE0ELSR_0ELNSP_7ScaleInE1ELSS_1EEEEEENS4_6LayoutINS5_IJSC_SC_SC_EEENS5_IJNSA_ILi0EEESX_SX_EEEEENS5_IJNS4_10UnderscoreES10_S10_EEEEENS4_13SM90_TMA_LOADENS4_14ComposedLayoutINS4_7SwizzleILi2ELi4ELi3EEENS4_18smem_ptr_flag_bitsILi16EEENSV_INS5_IJNSA_ILi8EEESI_EEENS5_IJSI_SC_EEEEEEEvNS4_8identityENS4_23SM90_TMA_LOAD_MULTICASTES1D_vS1E_EENS_8epilogue10collective6detail29Sm90TmaWarpSpecializedAdapterINS1I_15DefaultEpilogueISK_SL_SL_NS1H_6thread17LinearCombinationISK_Li1EffLNS1M_9ScaleType4KindE0ELNS_15FloatRoundStyleE2ESK_EENS1_15EpilogueDefaultEEEEEvvEEEEvNT_6ParamsE,@function
        .size           _ZN7cutlass13device_kernelINS_4gemm6kernel13GemmUniversalIN4cute5tupleIJiiiiEEENS1_10collective13CollectiveMmaINS1_34MainloopSm90TmaGmmaWarpSpecializedILi20ENS5_IJNS4_1CILi2EEENSA_ILi1EEESC_EEENS1_32KernelTmaWarpSpecializedPingpongEEENS5_IJNSA_ILi64EEENSA_ILi112EEENSA_ILi32EEEEEENS_6half_tENS5_IJlSC_lEEESK_SL_NS4_8TiledMMAINS4_8MMA_AtomIJNS4_4SM904GMMA25MMA_64x16x16_F32F16F16_SSILNSP_5MajorE0ELSR_0ELNSP_7ScaleInE1ELSS_1EEEEEENS4_6LayoutINS5_IJSC_SC_SC_EEENS5_IJNSA_ILi0EEESX_SX_EEEEENS5_IJNS4_10UnderscoreES10_S10_EEEEENS4_13SM90_TMA_LOADENS4_14ComposedLayoutINS4_7SwizzleILi2ELi4ELi3EEENS4_18smem_ptr_flag_bitsILi16EEENSV_INS5_IJNSA_ILi8EEESI_EEENS5_IJSI_SC_EEEEEEEvNS4_8identityENS4_23SM90_TMA_LOAD_MULTICASTES1D_vS1E_EENS_8epilogue10collective6detail29Sm90TmaWarpSpecializedAdapterINS1I_15DefaultEpilogueISK_SL_SL_NS1H_6thread17LinearCombinationISK_Li1EffLNS1M_9ScaleType4KindE0ELNS_15FloatRoundStyleE2ESK_EENS1_15EpilogueDefaultEEEEEvvEEEEvNT_6ParamsE,(.L_x_218 - _ZN7cutlass13device_kernelINS_4gemm6kernel13GemmUniversalIN4cute5tupleIJiiiiEEENS1_10collective13CollectiveMmaINS1_34MainloopSm90TmaGmmaWarpSpecializedILi20ENS5_IJNS4_1CILi2EEENSA_ILi1EEESC_EEENS1_32KernelTmaWarpSpecializedPingpongEEENS5_IJNSA_ILi64EEENSA_ILi112EEENSA_ILi32EEEEEENS_6half_tENS5_IJlSC_lEEESK_SL_NS4_8TiledMMAINS4_8MMA_AtomIJNS4_4SM904GMMA25MMA_64x16x16_F32F16F16_SSILNSP_5MajorE0ELSR_0ELNSP_7ScaleInE1ELSS_1EEEEEENS4_6LayoutINS5_IJSC_SC_SC_EEENS5_IJNSA_ILi0EEESX_SX_EEEEENS5_IJNS4_10UnderscoreES10_S10_EEEEENS4_13SM90_TMA_LOADENS4_14ComposedLayoutINS4_7SwizzleILi2ELi4ELi3EEENS4_18smem_ptr_flag_bitsILi16EEENSV_INS5_IJNSA_ILi8EEESI_EEENS5_IJSI_SC_EEEEEEEvNS4_8identityENS4_23SM90_TMA_LOAD_MULTICASTES1D_vS1E_EENS_8epilogue10collective6detail29Sm90TmaWarpSpecializedAdapterINS1I_15DefaultEpilogueISK_SL_SL_NS1H_6thread17LinearCombinationISK_Li1EffLNS1M_9ScaleType4KindE0ELNS_15FloatRoundStyleE2ESK_EENS1_15EpilogueDefaultEEEEEvvEEEEvNT_6ParamsE)
        .other          _ZN7cutlass13device_kernelINS_4gemm6kernel13GemmUniversalIN4cute5tupleIJiiiiEEENS1_10collective13CollectiveMmaINS1_34MainloopSm90TmaGmmaWarpSpecializedILi20ENS5_IJNS4_1CILi2EEENSA_ILi1EEESC_EEENS1_32KernelTmaWarpSpecializedPingpongEEENS5_IJNSA_ILi64EEENSA_ILi112EEENSA_ILi32EEEEEENS_6half_tENS5_IJlSC_lEEESK_SL_NS4_8TiledMMAINS4_8MMA_AtomIJNS4_4SM904GMMA25MMA_64x16x16_F32F16F16_SSILNSP_5MajorE0ELSR_0ELNSP_7ScaleInE1ELSS_1EEEEEENS4_6LayoutINS5_IJSC_SC_SC_EEENS5_IJNSA_ILi0EEESX_SX_EEEEENS5_IJNS4_10UnderscoreES10_S10_EEEEENS4_13SM90_TMA_LOADENS4_14ComposedLayoutINS4_7SwizzleILi2ELi4ELi3EEENS4_18smem_ptr_flag_bitsILi16EEENSV_INS5_IJNSA_ILi8EEESI_EEENS5_IJSI_SC_EEEEEEEvNS4_8identityENS4_23SM90_TMA_LOAD_MULTICASTES1D_vS1E_EENS_8epilogue10collective6detail29Sm90TmaWarpSpecializedAdapterINS1I_15DefaultEpilogueISK_SL_SL_NS1H_6thread17LinearCombinationISK_Li1EffLNS1M_9ScaleType4KindE0ELNS_15FloatRoundStyleE2ESK_EENS1_15EpilogueDefaultEEEEEvvEEEEvNT_6ParamsE,@"STO_CUDA_ENTRY STV_DEFAULT"
_ZN7cutlass13device_kernelINS_4gemm6kernel13GemmUniversalIN4cute5tupleIJiiiiEEENS1_10collective13CollectiveMmaINS1_34MainloopSm90TmaGmmaWarpSpecializedILi20ENS5_IJNS4_1CILi2EEENSA_ILi1EEESC_EEENS1_32KernelTmaWarpSpecializedPingpongEEENS5_IJNSA_ILi64EEENSA_ILi112EEENSA_ILi32EEEEEENS_6half_tENS5_IJlSC_lEEESK_SL_NS4_8TiledMMAINS4_8MMA_AtomIJNS4_4SM904GMMA25MMA_64x16x16_F32F16F16_SSILNSP_5MajorE0ELSR_0ELNSP_7ScaleInE1ELSS_1EEEEEENS4_6LayoutINS5_IJSC_SC_SC_EEENS5_IJNSA_ILi0EEESX_SX_EEEEENS5_IJNS4_10UnderscoreES10_S10_EEEEENS4_13SM90_TMA_LOADENS4_14ComposedLayoutINS4_7SwizzleILi2ELi4ELi3EEENS4_18smem_ptr_flag_bitsILi16EEENSV_INS5_IJNSA_ILi8EEESI_EEENS5_IJSI_SC_EEEEEEEvNS4_8identityENS4_23SM90_TMA_LOAD_MULTICASTES1D_vS1E_EENS_8epilogue10collective6detail29Sm90TmaWarpSpecializedAdapterINS1I_15DefaultEpilogueISK_SL_SL_NS1H_6thread17LinearCombinationISK_Li1EffLNS1M_9ScaleType4KindE0ELNS_15FloatRoundStyleE2ESK_EENS1_15EpilogueDefaultEEEEEvvEEEEvNT_6ParamsE:
[----:B------:R-:W0:Y:S02]  /*0000*/  LDC R1, c[0x0][0x28] ;  /* 0x00000a00ff017b82 */ /* 0x000e240000000800 */
[----:B0-----:R-:W-:Y:S01]  /*0010*/  VIADD R1, R1, 0xfffffff8 ;  /* 0xfffffff801017836 */ /* 0x001fe20000000000 */
[----:B------:R-:W0:Y:S01]  /*0020*/  S2R R4, SR_TID.X ;  /* 0x0000000000047919 */ /* 0x000e220000002100 */
[----:B------:R-:W-:Y:S01]  /*0030*/  ELECT P0, URZ, PT ;  /* 0x00000000003f782f */ /* 0x000fe20003800000 */
[----:B------:R-:W-:Y:S01]  /*0040*/  BSSY B0, `(.L_x_0) ;  /* 0x000000f000007945 */ /* 0x000fe20003800000 */
[--C-:B0-----:R-:W-:Y:S02]  /*0050*/  SHF.R.U32.HI R2, RZ, 0x5, R4.reuse ;  /* 0x00000005ff027819 */ /* 0x101fe40000011604 */
[----:B------:R-:W-:-:S03]  /*0060*/  SHF.R.U32.HI R7, RZ, 0x7, R4 ;  /* 0x00000007ff077819 */ /* 0x000fc60000011604 */
[----:B------:R-:W0:Y:S04]  /*0070*/  SHFL.IDX PT, R5, R2, RZ, 0x1f ;  /* 0x00001fff02057589 */ /* 0x000e2800000e0000 */
[----:B------:R1:W2:Y:S01]  /*0080*/  SHFL.IDX PT, R10, R7, RZ, 0x1f ;  /* 0x00001fff070a7589 */ /* 0x0002a200000e0000 */
[----:B0-----:R-:W-:-:S13]  /*0090*/  ISETP.NE.OR P0, PT, R5, RZ, !P0 ;  /* 0x000000ff0500720c */ /* 0x001fda0004705670 */
[----:B-12---:R-:W-:Y:S05]  /*00a0*/  @P0 BRA `(.L_x_1) ;  /* 0x0000000000200947 */ /* 0x006fea0003800000 */
[----:B------:R-:W-:Y:S02]  /*00b0*/  ULDC.64 UR4, c[0x0][0x198] ;  /* 0x0000660000047ab9 */ /* 0x000fe40000000a00 */
[----:B------:R-:W-:Y:S02]  /*00c0*/  UIADD3 UR6, UP0, UR4, 0xf0, URZ ;  /* 0x000000f004067890 */ /* 0x000fe4000ff1e03f */
[----:B------:R-:W-:Y:S02]  /*00d0*/  UIADD3 UR4, UP1, UR4, 0x1f0, URZ ;  /* 0x000001f004047890 */ /* 0x000fe4000ff3e03f */
[----:B------:R-:W-:Y:S02]  /*00e0*/  UIADD3.X UR7, URZ, UR5, URZ, UP0, !UPT ;  /* 0x000000053f077290 */ /* 0x000fe400087fe43f */
[----:B------:R-:W-:-:S07]  /*00f0*/  UIADD3.X UR5, URZ, UR5, URZ, UP1, !UPT ;  /* 0x000000053f057290 */ /* 0x000fce0008ffe43f */
[----:B------:R0:W-:Y:S02]  /*0100*/  UTMACCTL.PF [UR6] ;  /* 0x00000000060079b9 */ /* 0x0001e40008040000 */
[----:B------:R0:W-:Y:S02]  /*0110*/  UTMACCTL.PF [UR4] ;  /* 0x00000000040079b9 */ /* 0x0001e40008040000 */
[----:B0-----:R-:W-:Y:S01]  /*0120*/  NOP ;  /* 0x0000000000007918 */ /* 0x001fe20000000000 */
.L_x_1:
[----:B------:R-:W-:Y:S05]  /*0130*/  BSYNC B0 ;  /* 0x0000000000007941 */ /* 0x000fea0003800000 */
.L_x_0:
[----:B------:R-:W0:Y:S01]  /*0140*/  SHFL.IDX PT, R8, R2, RZ, 0x1f ;  /* 0x00001fff02087589 */ /* 0x000e2200000e0000 */
[----:B------:R-:W-:-:S04]  /*0150*/  SHF.R.S32.HI R3, RZ, 0x1f, R4 ;  /* 0x0000001fff037819 */ /* 0x000fc80000011404 */
[----:B------:R-:W-:Y:S02]  /*0160*/  LEA.HI R3, R3, R4, RZ, 0x7 ;  /* 0x0000000403037211 */ /* 0x000fe400078f38ff */
[----:B0-----:R-:W-:-:S13]  /*0170*/  ISETP.NE.AND P0, PT, R8, RZ, PT ;  /* 0x000000ff0800720c */ /* 0x001fda0003f05270 */
[----:B------:R-:W-:Y:S05]  /*0180*/  @P0 BRA `(.L_x_2) ;  /* 0x0000000000e40947 */ /* 0x000fea0003800000 */
[----:B------:R-:W-:Y:S01]  /*0190*/  ELECT P0, URZ, PT ;  /* 0x00000000003f782f */ /* 0x000fe20003800000 */
[----:B------:R-:W-:-:S12]  /*01a0*/  BSSY B0, `(.L_x_2) ;  /* 0x0000037000007945 */ /* 0x000fd80003800000 */
[----:B------:R-:W-:Y:S05]  /*01b0*/  @!P0 BRA `(.L_x_3) ;  /* 0x0000000000d48947 */ /* 0x000fea0003800000 */
[----:B------:R-:W0:Y:S01]  /*01c0*/  S2UR UR8, SR_CgaCtaId ;  /* 0x00000000000879c3 */ /* 0x000e220000008800 */
[----:B------:R-:W-:Y:S01]  /*01d0*/  UMOV UR4, 0x400 ;  /* 0x0000040000047882 */ /* 0x000fe20000000000 */
[----:B------:R-:W-:Y:S01]  /*01e0*/  UMOV UR5, 0x1 ;  /* 0x0000000100057882 */ /* 0x000fe20000000000 */
[----:B------:R-:W-:Y:S02]  /*01f0*/  UMOV UR6, 0x2 ;  /* 0x0000000200067882 */ /* 0x000fe40000000000 */
[----:B------:R-:W-:-:S04]  /*0200*/  UIADD3 UR6, -UR6, 0x100000, URZ ;  /* 0x0010000006067890 */ /* 0x000fc8000fffe13f */
[----:B------:R-:W-:Y:S02]  /*0210*/  USHF.L.U32 UR7, UR6, 0xb, URZ ;  /* 0x0000000b06077899 */ /* 0x000fe4000800063f */
[----:B------:R-:W-:Y:S02]  /*0220*/  USHF.L.U32 UR6, UR6, 0x1, URZ ;  /* 0x0000000106067899 */ /* 0x000fe4000800063f */
[----:B0-----:R-:W-:Y:S02]  /*0230*/  ULEA UR8, UR8, UR4, 0x18 ;  /* 0x0000000408087291 */ /* 0x001fe4000f8ec03f */
[----:B------:R-:W-:-:S04]  /*0240*/  UIADD3 UR4, -UR5, 0x100000, URZ ;  /* 0x0010000005047890 */ /* 0x000fc8000fffe13f */
[----:B------:R-:W-:Y:S02]  /*0250*/  USHF.L.U32 UR5, UR4, 0xb, URZ ;  /* 0x0000000b04057899 */ /* 0x000fe4000800063f */
[----:B------:R-:W-:Y:S01]  /*0260*/  USHF.L.U32 UR4, UR4, 0x1, URZ ;  /* 0x0000000104047899 */ /* 0x000fe2000800063f */
[----:B------:R-:W0:Y:S11]  /*0270*/  FENCE.VIEW.ASYNC.S ;  /* 0x00000000000073c6 */ /* 0x000e360000000000 */
[----:B0-----:R0:W1:Y:S01]  /*0280*/  SYNCS.EXCH.64 URZ, [UR8], UR4 ;  /* 0x00000004083f75b2 */ /* 0x0010620008000100 */
[----:B------:R0:W2:Y:S01]  /*0290*/  SYNCS.EXCH.64 URZ, [UR8+0xa0], UR6 ;  /* 0x0000a006083f75b2 */ /* 0x0000a20008000100 */
[----:B------:R0:W3:Y:S01]  /*02a0*/  SYNCS.EXCH.64 URZ, [UR8+0x8], UR4 ;  /* 0x00000804083f75b2 */ /* 0x0000e20008000100 */
[----:B------:R0:W4:Y:S01]  /*02b0*/  SYNCS.EXCH.64 URZ, [UR8+0xa8], UR6 ;  /* 0x0000a806083f75b2 */ /* 0x0001220008000100 */
[----:B------:R0:W0:Y:S01]  /*02c0*/  SYNCS.EXCH.64 URZ, [UR8+0x10], UR4 ;  /* 0x00001004083f75b2 */ /* 0x0000220008000100 */
        /* <DEDUP_REMOVED lines=35> */
[----:B-1234-:R-:W-:Y:S01]  /*0500*/  NOP ;  /* 0x0000000000007918 */ /* 0x01efe20000000000 */
.L_x_3:
[----:B0-----:R-:W-:Y:S05]  /*0510*/  BSYNC B0 ;  /* 0x0000000000007941 */ /* 0x001fea0003800000 */
.L_x_2:
[----:B------:R-:W0:Y:S01]  /*0520*/  SHFL.IDX PT, R13, R2, RZ, 0x1f ;  /* 0x00001fff020d7589 */ /* 0x000e2200000e0000 */
[----:B------:R-:W1:Y:S01]  /*0530*/  S2UR UR12, SR_CTAID.X ;  /* 0x00000000000c79c3 */ /* 0x000e620000002500 */
[----:B------:R-:W-:Y:S02]  /*0540*/  LOP3.LUT R3, R3, 0xffffff80, RZ, 0xc0, !PT ;  /* 0xffffff8003037812 */ /* 0x000fe400078ec0ff */
[----:B------:R-:W-:Y:S01]  /*0550*/  ELECT P0, URZ, PT ;  /* 0x00000000003f782f */ /* 0x000fe20003800000 */
[----:B------:R2:W3:Y:S01]  /*0560*/  SHFL.IDX PT, R12, R2, RZ, 0x1f ;  /* 0x00001fff020c7589 */ /* 0x0004e200000e0000 */
[----:B------:R-:W-:Y:S01]  /*0570*/  ELECT P1, URZ, PT ;  /* 0x00000000003f782f */ /* 0x000fe20003820000 */
[----:B------:R-:W-:Y:S01]  /*0580*/  NOP ;  /* 0x0000000000007918 */ /* 0x000fe20000000000 */
[----:B------:R-:W-:Y:S01]  /*0590*/  IMAD.IADD R3, R4, 0x1, -R3 ;  /* 0x0000000104037824 */ /* 0x000fe200078e0a03 */
[----:B------:R-:W4:Y:S01]  /*05a0*/  S2R R6, SR_CTAID.Y ;  /* 0x0000000000067919 */ /* 0x000f220000002600 */
[----:B------:R-:W-:Y:S01]  /*05b0*/  ULDC UR4, c[0x0][0x150] ;  /* 0x0000540000047ab9 */ /* 0x000fe20000000800 */
[----:B------:R-:W5:Y:S01]  /*05c0*/  LDC R14, c[0x0][0x144] ;  /* 0x00005100ff0e7b82 */ /* 0x000f620000000800 */
[----:B------:R-:W-:Y:S01]  /*05d0*/  UMOV UR11, 0x80 ;  /* 0x00000080000b7882 */ /* 0x000fe20000000000 */
[----:B------:R-:W-:Y:S01]  /*05e0*/  SHF.R.S32.HI R0, RZ, 0x1f, R3 ;  /* 0x0000001fff007819 */ /* 0x000fe20000011403 */
[----:B------:R-:W-:Y:S01]  /*05f0*/  NOP ;  /* 0x0000000000007918 */ /* 0x000fe20000000000 */
[C---:B------:R-:W-:Y:S01]  /*0600*/  VIADD R35, R10.reuse, 0xffffffff ;  /* 0xffffffff0a237836 */ /* 0x040fe20000000000 */
[----:B------:R-:W-:Y:S01]  /*0610*/  ISETP.NE.AND P4, PT, R10, RZ, PT ;  /* 0x000000ff0a00720c */ /* 0x000fe20003f85270 */
[----:B------:R-:W-:Y:S01]  /*0620*/  IMAD.MOV.U32 R81, RZ, RZ, 0x1 ;  /* 0x00000001ff517424 */ /* 0x000fe200078e00ff */
[----:B------:R-:W-:Y:S01]  /*0630*/  LEA.HI R9, R0, R3, RZ, 0x3 ;  /* 0x0000000300097211 */ /* 0x000fe200078f18ff */
[----:B------:R-:W5:Y:S01]  /*0640*/  LDC R15, c[0x0][0x140] ;  /* 0x00005000ff0f7b82 */ /* 0x000f620000000800 */
[----:B------:R-:W-:-:S02]  /*0650*/  ISETP.GE.U32.AND P6, PT, R35, 0x2, PT ;  /* 0x000000022300780c */ /* 0x000fc40003fc6070 */
[--C-:B------:R-:W-:Y:S02]  /*0660*/  SHF.R.S32.HI R11, RZ, 0x3, R9.reuse ;  /* 0x00000003ff0b7819 */ /* 0x100fe40000011409 */
[----:B--2---:R-:W-:Y:S02]  /*0670*/  SHF.R.S32.HI R2, RZ, 0x1f, R9 ;  /* 0x0000001fff027819 */ /* 0x004fe40000011409 */
[----:B------:R-:W-:Y:S01]  /*0680*/  SHF.R.S32.HI R9, RZ, 0x1f, R8 ;  /* 0x0000001fff097819 */ /* 0x000fe20000011408 */
[----:B------:R-:W2:Y:S01]  /*0690*/  LDC R25, c[0x0][0x148] ;  /* 0x00005200ff197b82 */ /* 0x000ea20000000800 */
[----:B0-----:R-:W-:Y:S02]  /*06a0*/  ISETP.NE.OR P0, PT, R13, RZ, !P0 ;  /* 0x000000ff0d00720c */ /* 0x001fe40004705670 */
[----:B-1----:R-:W-:Y:S02]  /*06b0*/  I2FP.F32.U32 R13, UR12 ;  /* 0x0000000c000d7c45 */ /* 0x002fe40008201000 */
[----:B------:R-:W-:-:S02]  /*06c0*/  LEA.HI R2, R2, R11, RZ, 0x2 ;  /* 0x0000000b02027211 */ /* 0x000fc400078f10ff */
[----:B------:R-:W-:Y:S01]  /*06d0*/  LEA.HI R9, R9, R8, RZ, 0x2 ;  /* 0x0000000809097211 */ /* 0x000fe200078f10ff */
[----:B------:R-:W-:Y:S01]  /*06e0*/  FMUL R13, R13, UR4 ;  /* 0x000000040d0d7c20 */ /* 0x000fe20008400000 */
[----:B---3--:R-:W-:Y:S01]  /*06f0*/  ISETP.NE.OR P1, PT, R12, RZ, !P1 ;  /* 0x000000ff0c00720c */ /* 0x008fe20004f25670 */
[----:B------:R-:W-:Y:S01]  /*0700*/  ULDC UR4, c[0x0][0x154] ;  /* 0x0000550000047ab9 */ /* 0x000fe20000000800 */
[----:B------:R-:W-:Y:S02]  /*0710*/  LOP3.LUT R12, R2, 0xfffffffc, RZ, 0xc0, !PT ;  /* 0xfffffffc020c7812 */ /* 0x000fe400078ec0ff */
[----:B------:R-:W-:Y:S01]  /*0720*/  LOP3.LUT R9, R9, 0x3ffffffc, RZ, 0xc0, !PT ;  /* 0x3ffffffc09097812 */ /* 0x000fe200078ec0ff */
[----:B------:R-:W0:Y:S01]  /*0730*/  F2I.U32.TRUNC.NTZ R13, R13 ;  /* 0x0000000d000d7305 */ /* 0x000e22000020f000 */
[----:B------:R-:W-:Y:S01]  /*0740*/  SHF.R.S32.HI R2, RZ, 0x1f, R5 ;  /* 0x0000001fff027819 */ /* 0x000fe20000011405 */
[----:B------:R-:W-:Y:S01]  /*0750*/  IMAD.IADD R12, R11, 0x1, -R12 ;  /* 0x000000010b0c7824 */ /* 0x000fe200078e0a0c */
[----:B------:R-:W-:Y:S01]  /*0760*/  VOTEU.ALL UP1, P0 ;  /* 0x00000000003f7886 */ /* 0x000fe20000020000 */
[----:B------:R-:W-:Y:S01]  /*0770*/  IMAD.IADD R9, R8, 0x1, -R9 ;  /* 0x0000000108097824 */ /* 0x000fe200078e0a09 */
[----:B------:R-:W-:Y:S01]  /*0780*/  LEA.HI R2, R2, R5, RZ, 0x2 ;  /* 0x0000000502027211 */ /* 0x000fe200078f10ff */
[----:B------:R-:W-:Y:S01]  /*0790*/  VOTEU.ALL UP0, P0 ;  /* 0x00000000003f7886 */ /* 0x000fe20000000000 */
[----:B----4-:R-:W-:Y:S01]  /*07a0*/  I2FP.F32.U32 R8, R6 ;  /* 0x0000000600087245 */ /* 0x010fe20000201000 */
[----:B------:R-:W-:Y:S01]  /*07b0*/  IMAD R9, R9, 0x4, R12 ;  /* 0x0000000409097824 */ /* 0x000fe200078e020c */
[----:B------:R-:W-:Y:S01]  /*07c0*/  LOP3.LUT R2, R2, 0xfffffffc, RZ, 0xc0, !PT ;  /* 0xfffffffc02027812 */ /* 0x000fe200078ec0ff */
[----:B------:R-:W-:Y:S01]  /*07d0*/  VOTEU.ALL UP2, P1 ;  /* 0x00000000003f7886 */ /* 0x000fe20000840000 */
[----:B------:R-:W1:Y:S01]  /*07e0*/  @!UP1 S2UR UR7, SR_CgaCtaId ;  /* 0x00000000000799c3 */ /* 0x000e620000008800 */
[----:B------:R-:W-:Y:S01]  /*07f0*/  FMUL R8, R8, UR4 ;  /* 0x0000000408087c20 */ /* 0x000fe20008400000 */
[----:B------:R-:W-:Y:S01]  /*0800*/  IMAD.SHL.U32 R80, R9, 0x4, RZ ;  /* 0x0000000409507824 */ /* 0x000fe200078e00ff */
[----:B------:R-:W-:Y:S01]  /*0810*/  UMOV UR4, 0x20 ;  /* 0x0000002000047882 */ /* 0x000fe20000000000 */
[----:B------:R-:W-:Y:S01]  /*0820*/  IMAD.IADD R5, R5, 0x1, -R2 ;  /* 0x0000000105057824 */ /* 0x000fe200078e0a02 */
[----:B------:R-:W-:Y:S01]  /*0830*/  LEA.HI R2, R9, R9, RZ, 0x1 ;  /* 0x0000000909027211 */ /* 0x000fe200078f08ff */
[----:B0-----:R-:W-:Y:S01]  /*0840*/  IMAD.MOV R13, RZ, RZ, -R13 ;  /* 0x000000ffff0d7224 */ /* 0x001fe200078e0a0d */
[----:B------:R-:W0:Y:S01]  /*0850*/  F2I.U32.TRUNC.NTZ R8, R8 ;  /* 0x0000000800087305 */ /* 0x000e22000020f000 */
[----:B------:R-:W3:Y:S01]  /*0860*/  @!UP2 S2UR UR10, SR_CgaCtaId ;  /* 0x00000000000aa9c3 */ /* 0x000ee20000008800 */
[----:B------:R-:W-:Y:S01]  /*0870*/  LOP3.LUT R2, R2, 0xfffffffe, RZ, 0xc0, !PT ;  /* 0xfffffffe02027812 */ /* 0x000fe200078ec0ff */
[----:B-----5:R-:W-:Y:S01]  /*0880*/  IMAD R21, R14, R13, UR12 ;  /* 0x0000000c0e157e24 */ /* 0x020fe2000f8e020d */
[----:B------:R-:W-:Y:S01]  /*0890*/  @!UP1 UMOV UR6, 0x400 ;  /* 0x0000040000069882 */ /* 0x000fe20000000000 */
[----:B------:R-:W-:-:S04]  /*08a0*/  @!UP1 UIADD3 UR4, -UR4, 0x100000, URZ ;  /* 0x0010000004049890 */ /* 0x000fc8000fffe13f */
[----:B------:R-:W-:Y:S02]  /*08b0*/  @!UP1 USHF.L.U32 UR5, UR4, 0xb, URZ ;  /* 0x0000000b04059899 */ /* 0x000fe4000800063f */
[----:B------:R-:W-:Y:S01]  /*08c0*/  @!UP1 USHF.L.U32 UR4, UR4, 0x1, URZ ;  /* 0x0000000104049899 */ /* 0x000fe2000800063f */
[C---:B------:R-:W-:Y:S01]  /*08d0*/  LOP3.LUT R80, R9.reuse, 0xc, R80, 0x78, !PT ;  /* 0x0000000c09507812 */ /* 0x040fe200078e7850 */
[----:B------:R-:W-:Y:S01]  /*08e0*/  IMAD.IADD R2, R9, 0x1, -R2 ;  /* 0x0000000109027824 */ /* 0x000fe200078e0a02 */
[----:B------:R-:W-:Y:S01]  /*08f0*/  @!UP2 UMOV UR9, 0x400 ;  /* 0x000004000009a882 */ /* 0x000fe20000000000 */
[----:B------:R-:W-:Y:S01]  /*0900*/  VOTEU.ALL UP3, P1 ;  /* 0x00000000003f7886 */ /* 0x000fe20000860000 */
[----:B------:R-:W-:Y:S01]  /*0910*/  VOTEU.ALL UP4, P1 ;  /* 0x00000000003f7886 */ /* 0x000fe20000880000 */
[----:B------:R-:W-:Y:S01]  /*0920*/  VOTEU.ALL UP5, P1 ;  /* 0x00000000003f7886 */ /* 0x000fe200008a0000 */
[----:B------:R-:W-:Y:S01]  /*0930*/  ISETP.NE.AND P3, PT, R2, R21, PT ;  /* 0x000000150200720c */ /* 0x000fe20003f65270 */
[----:B------:R4:W4:Y:S01]  /*0940*/  SHFL.IDX PT, R14, R7, RZ, 0x1f ;  /* 0x00001fff070e7589 */ /* 0x00092200000e0000 */
[----:B------:R-:W-:Y:S01]  /*0950*/  ISETP.EQ.U32.AND P2, PT, R15, 0x1, PT ;  /* 0x000000010f00780c */ /* 0x000fe20003f42070 */
[----:B0-----:R-:W-:Y:S01]  /*0960*/  IMAD.MOV R20, RZ, RZ, -R8 ;  /* 0x000000ffff147224 */ /* 0x001fe200078e0a08 */
[----:B-1----:R-:W-:-:S02]  /*0970*/  @!UP1 ULEA UR8, UR7, UR6, 0x18 ;  /* 0x0000000607089291 */ /* 0x002fc4000f8ec03f */
[----:B------:R-:W-:-:S04]  /*0980*/  @!UP2 UIADD3 UR6, -UR11, 0x100000, URZ ;  /* 0x001000000b06a890 */ /* 0x000fc8000fffe13f */
[----:B------:R-:W-:Y:S02]  /*0990*/  @!UP2 USHF.L.U32 UR7, UR6, 0xb, URZ ;  /* 0x0000000b0607a899 */ /* 0x000fe4000800063f */
[----:B------:R-:W-:Y:S01]  /*09a0*/  @!UP2 USHF.L.U32 UR6, UR6, 0x1, URZ ;  /* 0x000000010606a899 */ /* 0x000fe2000800063f */
[----:B--2---:R-:W-:Y:S01]  /*09b0*/  IMAD R9, R25, R20, R6 ;  /* 0x0000001419097224 */ /* 0x004fe200078e0206 */
[----:B------:R-:W-:Y:S01]  /*09c0*/  VOTEU.ALL UP1, P0 ;  /* 0x00000000003f7886 */ /* 0x000fe20000020000 */
[----:B------:R-:W-:Y:S01]  /*09d0*/  LOP3.LUT P0, RZ, R3, 0x7, RZ, 0xc0, !PT ;  /* 0x0000000703ff7812 */ /* 0x000fe2000780c0ff */
[----:B---3--:R-:W-:Y:S01]  /*09e0*/  @!UP2 ULEA UR9, UR10, UR9, 0x18 ;  /* 0x000000090a09a291 */ /* 0x008fe2000f8ec03f */
[----:B------:R-:W-:Y:S01]  /*09f0*/  @P3 LEA.HI R2, R80, R80, RZ, 0x1 ;  /* 0x0000005050023211 */ /* 0x000fe200078f08ff */
[----:B------:R-:W-:Y:S01]  /*0a00*/  VOTEU.ALL UP2, P1 ;  /* 0x00000000003f7886 */ /* 0x000fe20000840000 */
[----:B------:R-:W-:Y:S01]  /*0a10*/  ISETP.NE.AND P1, PT, R5, 0x3, PT ;  /* 0x000000030500780c */ /* 0x000fe20003f25270 */
[----:B------:R-:W0:Y:S02]  /*0a20*/  FENCE.VIEW.ASYNC.S ;  /* 0x00000000000073c6 */ /* 0x000e240000000000 */
[----:B0-----:R0:W1:Y:S01]  /*0a30*/  @!UP0 SYNCS.EXCH.64 URZ, [UR8+0x170], UR4 ;  /* 0x00017004083f85b2 */ /* 0x0010620008000100 */
[----:B------:R-:W-:-:S02]  /*0a40*/  @P3 SHF.R.S32.HI R2, RZ, 0x1, R2 ;  /* 0x00000001ff023819 */ /* 0x000fc40000011402 */
[----:B------:R-:W-:Y:S02]  /*0a50*/  ISETP.EQ.OR P1, PT, R5, RZ, !P1 ;  /* 0x000000ff0500720c */ /* 0x000fe40004f22670 */
[----:B------:R-:W-:Y:S02]  /*0a60*/  @P3 ISETP.NE.AND P5, PT, R2, R9, PT ;  /* 0x000000090200320c */ /* 0x000fe40003fa5270 */
[----:B------:R-:W-:Y:S02]  /*0a70*/  ISETP.LT.U32.AND P0, PT, R80, 0x2, !P0 ;  /* 0x000000025000780c */ /* 0x000fe40004701070 */
[----:B------:R-:W-:Y:S02]  /*0a80*/  ISETP.EQ.AND P1, PT, R10, RZ, P1 ;  /* 0x000000ff0a00720c */ /* 0x000fe40000f22270 */
[----:B------:R-:W-:Y:S02]  /*0a90*/  SEL R2, RZ, 0x1, !P0 ;  /* 0x00000001ff027807 */ /* 0x000fe40004000000 */
[----:B------:R-:W-:-:S02]  /*0aa0*/  @P3 SEL R81, RZ, 0x1, P5 ;  /* 0x00000001ff513807 */ /* 0x000fc40002800000 */
[----:B------:R-:W-:Y:S01]  /*0ab0*/  SEL R16, RZ, 0x1, !P1 ;  /* 0x00000001ff107807 */ /* 0x000fe20004800000 */
[----:B------:R0:W2:Y:S01]  /*0ac0*/  @!UP1 SYNCS.EXCH.64 URZ, [UR8+0x178], UR4 ;  /* 0x00017804083f95b2 */ /* 0x0000a20008000100 */
[----:B------:R-:W-:Y:S01]  /*0ad0*/  NOP ;  /* 0x0000000000007918 */ /* 0x000fe20000000000 */
[----:B------:R-:W-:Y:S02]  /*0ae0*/  LOP3.LUT R81, R81, R2, RZ, 0xc0, !PT ;  /* 0x0000000251517212 */ /* 0x000fe400078ec0ff */
[----:B------:R-:W-:Y:S01]  /*0af0*/  SEL R16, R16, 0x2, P6 ;  /* 0x0000000210107807 */ /* 0x000fe20003000000 */
[----:B------:R0:W3:Y:S01]  /*0b00*/  @!UP2 SYNCS.EXCH.64 URZ, [UR9+0x150], UR6 ;  /* 0x00015006093fa5b2 */ /* 0x0000e20008000100 */
[----:B------:R0:W0:Y:S01]  /*0b10*/  @!UP3 SYNCS.EXCH.64 URZ, [UR9+0x158], UR6 ;  /* 0x00015806093fb5b2 */ /* 0x0000220008000100 */
[----:B------:R0:W0:Y:S01]  /*0b20*/  @!UP4 SYNCS.EXCH.64 URZ, [UR9+0x160], UR6 ;  /* 0x00016006093fc5b2 */ /* 0x0000220008000100 */
[----:B------:R0:W0:Y:S01]  /*0b30*/  @!UP5 SYNCS.EXCH.64 URZ, [UR9+0x168], UR6 ;  /* 0x00016806093fd5b2 */ /* 0x0000220008000100 */
[----:B------:R-:W-:Y:S01]  /*0b40*/  NOP ;  /* 0x0000000000007918 */ /* 0x000fe20000000000 */
[----:B-1--4-:R-:W-:Y:S05]  /*0b50*/  @!P2 BRA `(.L_x_4) ;  /* 0x000000000008a947 */ /* 0x012fea0003800000 */
[----:B0-23--:R-:W-:Y:S01]  /*0b60*/  UCGABAR_ARV ;  /* 0x00000000000079c7 */ /* 0x00dfe20008000000 */
[----:B------:R-:W-:Y:S05]  /*0b70*/  BRA `(.L_x_5) ;  /* 0x0000000000047947 */ /* 0x000fea0003800000 */
.L_x_4:
[----:B0-23--:R-:W-:Y:S01]  /*0b80*/  NOP ;  /* 0x0000000000007918 */ /* 0x00dfe20000000000 */
.L_x_5:
[----:B------:R-:W-:Y:S01]  /*0b90*/  ULDC.64 UR4, c[0x0][0x598] ;  /* 0x0001660000047ab9 */ /* 0x000fe20000000a00 */
[----:B------:R-:W-:Y:S01]  /*0ba0*/  ULDC.64 UR36, c[0x0][0x208] ;  /* 0x0000820000247ab9 */ /* 0x000fe20000000a00 */
[----:B------:R-:W-:-:S04]  /*0bb0*/  ISETP.NE.U32.AND P0, PT, RZ, UR4, PT ;  /* 0x00000004ff007c0c */ /* 0x000fc8000bf05070 */
[----:B------:R-:W-:-:S13]  /*0bc0*/  ISETP.NE.AND.EX P0, PT, RZ, UR5, PT, P0 ;  /* 0x00000005ff007c0c */ /* 0x000fda000bf05300 */
[----:B------:R-:W-:Y:S05]  /*0bd0*/  @!P0 BRA `(.L_x_6) ;  /* 0x00000000001c8947 */ /* 0x000fea0003800000 */
[----:B------:R-:W0:Y:S02]  /*0be0*/  LDC.64 R8, c[0x0][0x598] ;  /* 0x00016600ff087b82 */ /* 0x000e240000000a00 */
[----:B0-----:R-:W2:Y:S02]  /*0bf0*/  LDG.E.64 R8, desc[UR36][R8.64] ;  /* 0x0000002408087981 */ /* 0x001ea4000c1e1b00 */
[----:B--2---:R-:W-:-:S04]  /*0c00*/  ISETP.NE.U32.AND P0, PT, R8, RZ, PT ;  /* 0x000000ff0800720c */ /* 0x004fc80003f05070 */
[----:B------:R-:W-:-:S13]  /*0c10*/  ISETP.NE.AND.EX P0, PT, R9, RZ, PT, P0 ;  /* 0x000000ff0900720c */ /* 0x000fda0003f05300 */
[----:B------:R-:W-:Y:S05]  /*0c20*/  @!P0 BRA `(.L_x_6) ;  /* 0x0000000000088947 */ /* 0x000fea0003800000 */
[----:B------:R0:W5:Y:S01]  /*0c30*/  LD.E R82, desc[UR36][R8.64] ;  /* 0x0000002408527980 */ /* 0x000162000c101900 */
[----:B------:R-:W-:Y:S05]  /*0c40*/  BRA `(.L_x_7) ;  /* 0x0000000000247947 */ /* 0x000fea0003800000 */
.L_x_6:
[----:B------:R-:W-:Y:S02]  /*0c50*/  ULDC.64 UR4, c[0x0][0x588] ;  /* 0x0001620000047ab9 */ /* 0x000fe40000000a00 */
[----:B------:R-:W-:-:S04]  /*0c60*/  ISETP.NE.U32.AND P0, PT, RZ, UR4, PT ;  /* 0x00000004ff007c0c */ /* 0x000fc8000bf05070 */
[----:B------:R-:W-:-:S13]  /*0c70*/  ISETP.NE.AND.EX P0, PT, RZ, UR5, PT, P0 ;  /* 0x00000005ff007c0c */ /* 0x000fda000bf05300 */
[----:B------:R-:W-:Y:S05]  /*0c80*/  @!P0 BRA `(.L_x_8) ;  /* 0x00000000000c8947 */ /* 0x000fea0003800000 */
[----:B------:R-:W0:Y:S02]  /*0c90*/  LDC.64 R82, c[0x0][0x588] ;  /* 0x00016200ff527b82 */ /* 0x000e240000000a00 */
[----:B0-----:R1:W5:Y:S01]  /*0ca0*/  LDG.E R82, desc[UR36][R82.64] ;  /* 0x0000002452527981 */ /* 0x001362000c1e1900 */
[----:B------:R-:W-:Y:S05]  /*0cb0*/  BRA `(.L_x_7) ;  /* 0x0000000000087947 */ /* 0x000fea0003800000 */
.L_x_8:
[----:B------:R-:W-:Y:S02]  /*0cc0*/  ULDC UR4, c[0x0][0x580] ;  /* 0x0001600000047ab9 */ /* 0x000fe40000000800 */
[----:B------:R-:W-:-:S07]  /*0cd0*/  IMAD.U32 R82, RZ, RZ, UR4 ;  /* 0x00000004ff527e24 */ /* 0x000fce000f8e00ff */
.L_x_7:
[----:B------:R-:W-:Y:S02]  /*0ce0*/  ULDC.64 UR4, c[0x0][0x5a0] ;  /* 0x0001680000047ab9 */ /* 0x000fe40000000a00 */
[----:B------:R-:W-:-:S04]  /*0cf0*/  ISETP.NE.U32.AND P0, PT, RZ, UR4, PT ;  /* 0x00000004ff007c0c */ /* 0x000fc8000bf05070 */
[----:B------:R-:W-:-:S13]  /*0d00*/  ISETP.NE.AND.EX P0, PT, RZ, UR5, PT, P0 ;  /* 0x00000005ff007c0c */ /* 0x000fda000bf05300 */
[----:B------:R-:W-:Y:S05]  /*0d10*/  @!P0 BRA `(.L_x_9) ;  /* 0x00000000001c8947 */ /* 0x000fea0003800000 */
[----:B0-----:R-:W0:Y:S02]  /*0d20*/  LDC.64 R8, c[0x0][0x5a0] ;  /* 0x00016800ff087b82 */ /* 0x001e240000000a00 */
[----:B0-----:R-:W2:Y:S02]  /*0d30*/  LDG.E.64 R8, desc[UR36][R8.64] ;  /* 0x0000002408087981 */ /* 0x001ea4000c1e1b00 */
[----:B--2---:R-:W-:-:S04]  /*0d40*/  ISETP.NE.U32.AND P0, PT, R8, RZ, PT ;  /* 0x000000ff0800720c */ /* 0x004fc80003f05070 */
[----:B------:R-:W-:-:S13]  /*0d50*/  ISETP.NE.AND.EX P0, PT, R9, RZ, PT, P0 ;  /* 0x000000ff0900720c */ /* 0x000fda0003f05300 */
[----:B------:R-:W-:Y:S05]  /*0d60*/  @!P0 BRA `(.L_x_9) ;  /* 0x0000000000088947 */ /* 0x000fea0003800000 */
[----:B-1----:R0:W5:Y:S01]  /*0d70*/  LD.E R83, desc[UR36][R8.64] ;  /* 0x0000002408537980 */ /* 0x002162000c101900 */
[----:B------:R-:W-:Y:S05]  /*0d80*/  BRA `(.L_x_10) ;  /* 0x0000000000247947 */ /* 0x000fea0003800000 */
.L_x_9:
[----:B------:R-:W-:Y:S02]  /*0d90*/  ULDC.64 UR4, c[0x0][0x590] ;  /* 0x0001640000047ab9 */ /* 0x000fe40000000a00 */
[----:B------:R-:W-:-:S04]  /*0da0*/  ISETP.NE.U32.AND P0, PT, RZ, UR4, PT ;  /* 0x00000004ff007c0c */ /* 0x000fc8000bf05070 */
[----:B------:R-:W-:-:S13]  /*0db0*/  ISETP.NE.AND.EX P0, PT, RZ, UR5, PT, P0 ;  /* 0x00000005ff007c0c */ /* 0x000fda000bf05300 */
[----:B------:R-:W-:Y:S05]  /*0dc0*/  @!P0 BRA `(.L_x_11) ;  /* 0x00000000000c8947 */ /* 0x000fea0003800000 */
[----:B0-----:R-:W1:Y:S02]  /*0dd0*/  LDC.64 R8, c[0x0][0x590] ;  /* 0x00016400ff087b82 */ /* 0x001e640000000a00 */
[----:B-1----:R1:W5:Y:S01]  /*0de0*/  LDG.E R83, desc[UR36][R8.64] ;  /* 0x0000002408537981 */ /* 0x002362000c1e1900 */
[----:B------:R-:W-:Y:S05]  /*0df0*/  BRA `(.L_x_10) ;  /* 0x0000000000087947 */ /* 0x000fea0003800000 */
.L_x_11:
[----:B------:R-:W-:Y:S02]  /*0e00*/  ULDC UR4, c[0x0][0x584] ;  /* 0x0001610000047ab9 */ /* 0x000fe40000000800 */
[----:B-1----:R-:W-:-:S07]  /*0e10*/  IMAD.U32 R83, RZ, RZ, UR4 ;  /* 0x00000004ff537e24 */ /* 0x002fce000f8e00ff */
.L_x_10:
[----:B------:R-:W2:Y:S01]  /*0e20*/  LDC R2, c[0x0][0x65c] ;  /* 0x00019700ff027b82 */ /* 0x000ea20000000800 */
[----:B------:R-:W-:Y:S01]  /*0e30*/  ULDC UR6, c[0x0][0x28c] ;  /* 0x0000a30000067ab9 */ /* 0x000fe20000000800 */
[----:B------:R-:W-:Y:S01]  /*0e40*/  ISETP.NE.AND P0, PT, R10, 0x2, PT ;  /* 0x000000020a00780c */ /* 0x000fe20003f05270 */
[----:B------:R-:W-:Y:S01]  /*0e50*/  UIADD3 UR6, UR6, 0x1f, URZ ;  /* 0x0000001f06067890 */ /* 0x000fe2000fffe03f */
[----:B01----:R-:W-:Y:S01]  /*0e60*/  IMAD.U32 R8, RZ, RZ, UR12 ;  /* 0x0000000cff087e24 */ /* 0x003fe2000f8e00ff */
[----:B------:R-:W-:Y:S01]  /*0e70*/  UMOV UR38, URZ ;  /* 0x0000003f00267c82 */ /* 0x000fe20008000000 */
[----:B------:R-:W-:Y:S01]  /*0e80*/  IMAD.MOV.U32 R9, RZ, RZ, RZ ;  /* 0x000000ffff097224 */ /* 0x000fe200078e00ff */
[----:B------:R-:W-:Y:S01]  /*0e90*/  USHF.R.S32.HI UR7, URZ, 0x1f, UR6 ;  /* 0x0000001f3f077899 */ /* 0x000fe20008011406 */
[----:B------:R-:W-:Y:S01]  /*0ea0*/  UMOV UR39, URZ ;  /* 0x0000003f00277c82 */ /* 0x000fe20008000000 */
[----:B------:R-:W-:Y:S02]  /*0eb0*/  ULDC.64 UR8, c[0x0][0x650] ;  /* 0x0001940000087ab9 */ /* 0x000fe40000000a00 */
[----:B------:R-:W-:-:S04]  /*0ec0*/  ULEA.HI UR7, UR7, UR6, URZ, 0x5 ;  /* 0x0000000607077291 */ /* 0x000fc8000f8f283f */
[----:B------:R-:W-:Y:S01]  /*0ed0*/  USHF.R.S32.HI UR40, URZ, 0x5, UR7 ;  /* 0x000000053f287899 */ /* 0x000fe20008011407 */
[----:B--2---:R-:W-:-:S13]  /*0ee0*/  ISETP.NE.AND P1, PT, R2, 0x1, PT ;  /* 0x000000010200780c */ /* 0x004fda0003f25270 */
[----:B------:R-:W0:Y:S01]  /*0ef0*/  @P1 LDC R19, c[0x0][0x10] ;  /* 0x00000400ff131b82 */ /* 0x000e220000000800 */
[----:B------:R-:W-:Y:S02]  /*0f00*/  @P1 IMAD.MOV.U32 R7, RZ, RZ, RZ ;  /* 0x000000ffff071224 */ /* 0x000fe400078e00ff */
[----:B------:R-:W-:-:S05]  /*0f10*/  @P1 IMAD.MOV.U32 R17, RZ, RZ, RZ ;  /* 0x000000ffff111224 */ /* 0x000fca00078e00ff */
[----:B------:R-:W1:Y:S01]  /*0f20*/  @!P1 LDC R11, c[0x0][0xc] ;  /* 0x00000300ff0b9b82 */ /* 0x000e620000000800 */
[----:B------:R-:W-:Y:S01]  /*0f30*/  ULDC UR4, c[0x0][0xc] ;  /* 0x0000030000047ab9 */ /* 0x000fe20000000800 */
[----:B------:R-:W-:Y:S02]  /*0f40*/  ULDC UR5, c[0x0][0x10] ;  /* 0x0000040000057ab9 */ /* 0x000fe40000000800 */
[----:B------:R-:W-:-:S04]  /*0f50*/  UIMAD.WIDE.U32 UR4, UR4, UR5, URZ ;  /* 0x00000005040472a5 */ /* 0x000fc8000f8e003f */
[----:B------:R-:W2:Y:S01]  /*0f60*/  LDC R2, c[0x0][0x14] ;  /* 0x00000500ff027b82 */ /* 0x000ea20000000800 */
[----:B0-----:R-:W-:-:S04]  /*0f70*/  @P1 IMAD.WIDE.U32 R18, R19, UR12, R6 ;  /* 0x0000000c13121c25 */ /* 0x001fc8000f8e0006 */
[----:B------:R-:W-:Y:S02]  /*0f80*/  @P1 IMAD.IADD R17, R19, 0x1, R17 ;  /* 0x0000000113111824 */ /* 0x000fe400078e0211 */
[----:B-1----:R-:W-:-:S04]  /*0f90*/  @!P1 IMAD.WIDE.U32 R8, R6, R11, R8 ;  /* 0x0000000b06089225 */ /* 0x002fc800078e0008 */
[----:B------:R-:W-:Y:S02]  /*0fa0*/  @!P1 IMAD.MOV.U32 R18, RZ, RZ, R8 ;  /* 0x000000ffff129224 */ /* 0x000fe400078e0008 */
[----:B------:R-:W-:Y:S02]  /*0fb0*/  @!P1 IMAD.MOV.U32 R17, RZ, RZ, R9 ;  /* 0x000000ffff119224 */ /* 0x000fe400078e0009 */
[----:B--2---:R-:W-:-:S04]  /*0fc0*/  IMAD.WIDE.U32 R12, R2, UR4, RZ ;  /* 0x00000004020c7c25 */ /* 0x004fc8000f8e00ff */
[----:B------:R-:W-:Y:S01]  /*0fd0*/  IMAD R23, R2, UR5, RZ ;  /* 0x0000000502177c24 */ /* 0x000fe2000f8e02ff */
[----:B------:R0:W-:Y:S03]  /*0fe0*/  STL.64 [R1], R12 ;  /* 0x0000000c01007387 */ /* 0x0001e60000100a00 */
[----:B------:R-:W-:Y:S01]  /*0ff0*/  IMAD.IADD R23, R13, 0x1, R23 ;  /* 0x000000010d177824 */ /* 0x000fe200078e0217 */
[----:B------:R-:W-:Y:S06]  /*1000*/  @P0 BRA `(.L_x_12) ;  /* 0x0000000000200947 */ /* 0x000fec0003800000 */
[----:B------:R-:W-:Y:S01]  /*1010*/  UISETP.GE.U32.AND UP0, UPT, UR40, 0x14, UPT ;  /* 0x000000142800788c */ /* 0x000fe2000bf06070 */
[----:B------:R-:W-:Y:S01]  /*1020*/  IADD3 R18, P0, R18, R12, RZ ;  /* 0x0000000c12127210 */ /* 0x000fe20007f1e0ff */
[----:B------:R-:W-:Y:S01]  /*1030*/  UIMAD.WIDE.U32 UR4, UR40, -0x33333333, URZ ;  /* 0xcccccccd280478a5 */ /* 0x000fe2000f8e003f */
[----:B------:R-:W-:-:S03]  /*1040*/  UMOV UR39, URZ ;  /* 0x0000003f00277c82 */ /* 0x000fc60008000000 */
[----:B------:R-:W-:Y:S01]  /*1050*/  USHF.R.U32.HI UR4, URZ, 0x4, UR5 ;  /* 0x000000043f047899 */ /* 0x000fe20008011605 */
[----:B------:R-:W-:-:S03]  /*1060*/  IMAD.X R17, R23, 0x1, R17, P0 ;  /* 0x0000000117117824 */ /* 0x000fc600000e0611 */
[----:B------:R-:W-:Y:S02]  /*1070*/  UIMAD UR38, UR4, -0x14, UR40 ;  /* 0xffffffec042678a4 */ /* 0x000fe4000f8e0228 */
[----:B------:R-:W-:-:S12]  /*1080*/  @UP0 ULOP3.LUT UR39, UR4, 0x1, URZ, 0xc0, !UPT ;  /* 0x0000000104270892 */ /* 0x000fd8000f8ec03f */
.L_x_12:
[----:B------:R-:W-:Y:S01]  /*1090*/  ISETP.GE.U32.AND P0, PT, R18, UR8, PT ;  /* 0x0000000812007c0c */ /* 0x000fe2000bf06070 */
[----:B------:R-:W-:Y:S01]  /*10a0*/  IMAD.MOV.U32 R19, RZ, RZ, -0x1 ;  /* 0xffffffffff137424 */ /* 0x000fe200078e00ff */
[----:B------:R-:W-:Y:S01]  /*10b0*/  PRMT R8, RZ, 0x7610, R8 ;  /* 0x00007610ff087816 */ /* 0x000fe20000000008 */
[----:B------:R-:W-:Y:S01]  /*10c0*/  IMAD.MOV.U32 R22, RZ, RZ, -0x1 ;  /* 0xffffffffff167424 */ /* 0x000fe200078e00ff */
[----:B------:R-:W-:Y:S01]  /*10d0*/  ISETP.GE.U32.AND.EX P0, PT, R17, UR9, PT, P0 ;  /* 0x0000000911007c0c */ /* 0x000fe2000bf06100 */
[----:B------:R-:W-:-:S12]  /*10e0*/  IMAD.MOV.U32 R2, RZ, RZ, -0x1 ;  /* 0xffffffffff027424 */ /* 0x000fd800078e00ff */
[----:B------:R-:W-:Y:S05]  /*10f0*/  @P0 BRA `(.L_x_13) ;  /* 0x00000004002c0947 */ /* 0x000fea0003800000 */
[----:B------:R-:W1:Y:S01]  /*1100*/  LDC.64 R26, c[0x0][0x628] ;  /* 0x00018a00ff1a7b82 */ /* 0x000e620000000a00 */
[----:B------:R-:W-:Y:S02]  /*1110*/  IMAD.MOV.U32 R8, RZ, RZ, R18 ;  /* 0x000000ffff087224 */ /* 0x000fe400078e0012 */
[----:B------:R-:W-:-:S05]  /*1120*/  IMAD.MOV.U32 R9, RZ, RZ, R17 ;  /* 0x000000ffff097224 */ /* 0x000fca00078e0011 */
[----:B------:R-:W2:Y:S08]  /*1130*/  LDC R2, c[0x0][0x630] ;  /* 0x00018c00ff027b82 */ /* 0x000eb00000000800 */
[----:B------:R-:W3:Y:S01]  /*1140*/  LDC.64 R28, c[0x0][0x620] ;  /* 0x00018800ff1c7b82 */ /* 0x000ee20000000a00 */
[----:B-1----:R-:W-:-:S04]  /*1150*/  ISETP.NE.U32.AND P0, PT, R26, RZ, PT ;  /* 0x000000ff1a00720c */ /* 0x002fc80003f05070 */
[----:B------:R-:W-:-:S13]  /*1160*/  ISETP.NE.AND.EX P0, PT, R27, RZ, PT, P0 ;  /* 0x000000ff1b00720c */ /* 0x000fda0003f05300 */
[----:B--23--:R-:W-:Y:S05]  /*1170*/  @!P0 BRA `(.L_x_14) ;  /* 0x0000000000288947 */ /* 0x00cfea0003800000 */
[----:B0-----:R-:W0:Y:S02]  /*1180*/  LDC R13, c[0x0][0x634] ;  /* 0x00018d00ff0d7b82 */ /* 0x001e240000000800 */
[----:B0-----:R-:W-:-:S05]  /*1190*/  IADD3 R13, P0, R18, R13, RZ ;  /* 0x0000000d120d7210 */ /* 0x001fca0007f1e0ff */
[----:B------:R-:W-:-:S04]  /*11a0*/  IMAD.X R15, RZ, RZ, R17, P0 ;  /* 0x000000ffff0f7224 */ /* 0x000fc800000e0611 */
[----:B------:R-:W-:-:S04]  /*11b0*/  IMAD.WIDE.U32 R8, R15, R26, RZ ;  /* 0x0000001a0f087225 */ /* 0x000fc800078e00ff */
[----:B------:R-:W-:-:S04]  /*11c0*/  IMAD.WIDE.U32 R10, P0, R13, R27, R8 ;  /* 0x0000001b0d0a7225 */ /* 0x000fc80007800008 */
[----:B------:R-:W-:-:S04]  /*11d0*/  IMAD.WIDE.U32 R8, R13, R26, RZ ;  /* 0x0000001a0d087225 */ /* 0x000fc800078e00ff */
[----:B------:R-:W-:Y:S01]  /*11e0*/  IMAD.X R13, RZ, RZ, RZ, P0 ;  /* 0x000000ffff0d7224 */ /* 0x000fe200000e06ff */
[----:B------:R-:W-:Y:S01]  /*11f0*/  IADD3 RZ, P0, R9, R10, RZ ;  /* 0x0000000a09ff7210 */ /* 0x000fe20007f1e0ff */
[----:B------:R-:W-:-:S04]  /*1200*/  IMAD.MOV.U32 R12, RZ, RZ, R11 ;  /* 0x000000ffff0c7224 */ /* 0x000fc800078e000b */
[----:B------:R-:W-:-:S08]  /*1210*/  IMAD.WIDE.U32.X R8, R15, R27, R12, P0 ;  /* 0x0000001b0f087225 */ /* 0x000fd000000e040c */
.L_x_14:
[----:B------:R-:W1:Y:S01]  /*1220*/  LDC.64 R32, c[0x0][0x640] ;  /* 0x00019000ff207b82 */ /* 0x000e620000000a00 */
[-C--:B------:R-:W-:Y:S01]  /*1230*/  SHF.R.U64 R30, R8, R2.reuse, R9 ;  /* 0x00000002081e7219 */ /* 0x080fe20000001209 */
[----:B------:R-:W-:Y:S01]  /*1240*/  IMAD.MOV.U32 R19, RZ, RZ, R17 ;  /* 0x000000ffff137224 */ /* 0x000fe200078e0011 */
[----:B------:R-:W-:Y:S01]  /*1250*/  SHF.R.U32.HI R2, RZ, R2, R9 ;  /* 0x00000002ff027219 */ /* 0x000fe20000011609 */
[----:B------:R-:W-:Y:S01]  /*1260*/  IMAD.MOV.U32 R26, RZ, RZ, 0x1 ;  /* 0x00000001ff1a7424 */ /* 0x000fe200078e00ff */
[----:B------:R-:W-:-:S03]  /*1270*/  IADD3 R11, P0, RZ, -R30, RZ ;  /* 0x8000001eff0b7210 */ /* 0x000fc60007f1e0ff */
[----:B------:R-:W2:Y:S02]  /*1280*/  LDC R10, c[0x0][0x618] ;  /* 0x00018600ff0a7b82 */ /* 0x000ea40000000800 */
[----:B------:R-:W-:-:S04]  /*1290*/  IMAD.X R9, RZ, RZ, ~R2, P0 ;  /* 0x000000ffff097224 */ /* 0x000fc800000e0e02 */
[-C--:B------:R-:W-:Y:S02]  /*12a0*/  IMAD R2, R9, R28.reuse, RZ ;  /* 0x0000001c09027224 */ /* 0x080fe400078e02ff */
[----:B0-----:R-:W0:Y:S01]  /*12b0*/  LDC R13, c[0x0][0x608] ;  /* 0x00018200ff0d7b82 */ /* 0x001e220000000800 */
[----:B------:R-:W-:-:S04]  /*12c0*/  IMAD.WIDE.U32 R8, R11, R28, R18 ;  /* 0x0000001c0b087225 */ /* 0x000fc800078e0012 */
[----:B------:R-:W-:Y:S02]  /*12d0*/  IMAD R11, R11, R29, R2 ;  /* 0x0000001d0b0b7224 */ /* 0x000fe400078e0202 */
[----:B------:R-:W-:Y:S01]  /*12e0*/  IMAD.MOV.U32 R2, RZ, RZ, -0x1 ;  /* 0xffffffffff027424 */ /* 0x000fe200078e00ff */
[----:B------:R-:W3:Y:S01]  /*12f0*/  LDC R31, c[0x0][0x658] ;  /* 0x00019600ff1f7b82 */ /* 0x000ee20000000800 */
[----:B------:R-:W-:Y:S01]  /*1300*/  IMAD.IADD R9, R9, 0x1, R11 ;  /* 0x0000000109097824 */ /* 0x000fe200078e020b */
[----:B-1----:R-:W-:-:S04]  /*1310*/  ISETP.NE.U32.AND P0, PT, R32, RZ, PT ;  /* 0x000000ff2000720c */ /* 0x002fc80003f05070 */
[----:B------:R-:W-:Y:S02]  /*1320*/  ISETP.NE.AND.EX P0, PT, R33, RZ, PT, P0 ;  /* 0x000000ff2100720c */ /* 0x000fe40003f05300 */
[----:B------:R-:W1:Y:S01]  /*1330*/  LDC R29, c[0x0][0x600] ;  /* 0x00018000ff1d7b82 */ /* 0x000e620000000800 */
[-CC-:B--2---:R-:W-:Y:S02]  /*1340*/  SHF.R.U64 R27, R8, R10.reuse, R9.reuse ;  /* 0x0000000a081b7219 */ /* 0x184fe40000001209 */
[----:B------:R-:W-:-:S05]  /*1350*/  SHF.R.U32.HI R8, RZ, R10, R9 ;  /* 0x0000000aff087219 */ /* 0x000fca0000011609 */
[----:B------:R-:W2:Y:S01]  /*1360*/  LDC R22, c[0x0][0x648] ;  /* 0x00019200ff167b82 */ /* 0x000ea20000000800 */
[-CC-:B0-----:R-:W-:Y:S02]  /*1370*/  SHF.R.U64 R34, R27, R13.reuse, R8.reuse ;  /* 0x0000000d1b227219 */ /* 0x181fe40000001208 */
[----:B------:R-:W-:-:S05]  /*1380*/  SHF.R.U32.HI R8, RZ, R13, R8 ;  /* 0x0000000dff087219 */ /* 0x000fca0000011608 */
[----:B------:R-:W0:Y:S01]  /*1390*/  LDC R24, c[0x0][0x638] ;  /* 0x00018e00ff187b82 */ /* 0x000e220000000800 */
[-CC-:B---3--:R-:W-:Y:S02]  /*13a0*/  SHF.R.U64 R36, R34, R31.reuse, R8.reuse ;  /* 0x0000001f22247219 */ /* 0x188fe40000001208 */
[-C--:B------:R-:W-:Y:S02]  /*13b0*/  SHF.L.U32 R2, R2, R31.reuse, RZ ;  /* 0x0000001f02027219 */ /* 0x080fe400000006ff */
[----:B------:R-:W-:Y:S01]  /*13c0*/  SHF.R.U32.HI R9, RZ, R31, R8 ;  /* 0x0000001fff097219 */ /* 0x000fe20000011608 */
[----:B------:R-:W-:Y:S01]  /*13d0*/  IMAD.MOV.U32 R8, RZ, RZ, R36 ;  /* 0x000000ffff087224 */ /* 0x000fe200078e0024 */
[----:B------:R-:W-:Y:S01]  /*13e0*/  LOP3.LUT R15, RZ, R2, RZ, 0x33, !PT ;  /* 0x00000002ff0f7212 */ /* 0x000fe200078e33ff */
[----:B------:R-:W3:Y:S01]  /*13f0*/  LDC R28, c[0x0][0x610] ;  /* 0x00018400ff1c7b82 */ /* 0x000ee20000000800 */
[----:B------:R-:W-:Y:S05]  /*1400*/  @!P0 BRA `(.L_x_15) ;  /* 0x0000000000288947 */ /* 0x000fea0003800000 */
[----:B------:R-:W4:Y:S02]  /*1410*/  LDC R13, c[0x0][0x64c] ;  /* 0x00019300ff0d7b82 */ /* 0x000f240000000800 */
[----:B----4-:R-:W-:-:S05]  /*1420*/  IADD3 R13, P0, R36, R13, RZ ;  /* 0x0000000d240d7210 */ /* 0x010fca0007f1e0ff */
        /* <DEDUP_REMOVED lines=8> */
.L_x_15:
[----:B--2---:R-:W-:Y:S01]  /*14b0*/  SHF.R.U64 R7, R8, R22, R9 ;  /* 0x0000001608077219 */ /* 0x004fe20000001209 */
[----:B-1----:R-:W-:Y:S01]  /*14c0*/  VIADD R8, R29, 0xffffffff ;  /* 0xffffffff1d087836 */ /* 0x002fe20000000000 */
[----:B------:R-:W-:Y:S01]  /*14d0*/  SHF.L.U32 R2, R26, R31, RZ ;  /* 0x0000001f1a027219 */ /* 0x000fe200000006ff */
[----:B------:R-:W-:Y:S01]  /*14e0*/  @P1 IMAD R21, R25, R20, R6 ;  /* 0x0000001419151224 */ /* 0x000fe200078e0206 */
[----:B------:R-:W-:Y:S01]  /*14f0*/  LOP3.LUT R15, R34, R15, RZ, 0xc0, !PT ;  /* 0x0000000f220f7212 */ /* 0x000fe200078ec0ff */
[----:B------:R-:W-:Y:S01]  /*1500*/  IMAD.MOV R9, RZ, RZ, -R7 ;  /* 0x000000ffff097224 */ /* 0x000fe200078e0a07 */
[----:B------:R-:W-:-:S03]  /*1510*/  LOP3.LUT R8, R27, R8, RZ, 0xc0, !PT ;  /* 0x000000081b087212 */ /* 0x000fc600078ec0ff */
[----:B------:R-:W-:Y:S02]  /*1520*/  IMAD R6, R2, R7, R15 ;  /* 0x0000000702067224 */ /* 0x000fe400078e020f */
[----:B0-----:R-:W-:Y:S02]  /*1530*/  IMAD R2, R9, R24, R36 ;  /* 0x0000001809027224 */ /* 0x001fe400078e0224 */
[----:B---3--:R-:W-:Y:S02]  /*1540*/  IMAD R19, R6, R28, R21 ;  /* 0x0000001c06137224 */ /* 0x008fe400078e0215 */
[----:B------:R-:W-:Y:S02]  /*1550*/  IMAD R2, R2, R29, R8 ;  /* 0x0000001d02027224 */ /* 0x000fe400078e0208 */
[----:B------:R-:W-:-:S03]  /*1560*/  IMAD.MOV.U32 R6, RZ, RZ, 0x1 ;  /* 0x00000001ff067424 */ /* 0x000fc600078e00ff */
[----:B------:R-:W-:Y:S02]  /*1570*/  SEL R22, R2, R19, !P1 ;  /* 0x0000001302167207 */ /* 0x000fe40004800000 */
[----:B------:R-:W-:Y:S01]  /*1580*/  SEL R19, R19, R2, !P1 ;  /* 0x0000000213137207 */ /* 0x000fe20004800000 */
[----:B------:R-:W-:Y:S01]  /*1590*/  IMAD.MOV.U32 R2, RZ, RZ, R30 ;  /* 0x000000ffff027224 */ /* 0x000fe200078e001e */
[----:B------:R-:W-:-:S07]  /*15a0*/  PRMT R8, R6, 0x7610, R8 ;  /* 0x0000761006087816 */ /* 0x000fce0000000008 */
.L_x_13:
[----:B------:R-:W-:Y:S05]  /*15b0*/  @!P2 BRA `(.L_x_16) ;  /* 0x00000000000ca947 */ /* 0x000fea0003800000 */
[----:B------:R-:W-:Y:S01]  /*15c0*/  UCGABAR_WAIT ;  /* 0x0000000000007dc7 */ /* 0x000fe20008000000 */
[----:B------:R-:W-:Y:S01]  /*15d0*/  CCTL.IVALL ;  /* 0x00000000ff00798f */ /* 0x000fe20002000000 */
[----:B------:R-:W-:Y:S05]  /*15e0*/  BRA `(.L_x_17) ;  /* 0x0000000000047947 */ /* 0x000fea0003800000 */
.L_x_16:
[----:B------:R-:W-:Y:S06]  /*15f0*/  BAR.SYNC.DEFER_BLOCKING 0x0 ;  /* 0x0000000000007b1d */ /* 0x000fec0000010000 */
.L_x_17:
[----:B------:R-:W-:Y:S05]  /*1600*/  @!P4 BRA `(.L_x_18) ;  /* 0x000000540090c947 */ /* 0x000fea0003800000 */
[----:B------:R-:W-:-:S13]  /*1610*/  ISETP.GT.U32.AND P0, PT, R35, 0x1, PT ;  /* 0x000000012300780c */ /* 0x000fda0003f04070 */
[----:B------:R-:W-:Y:S05]  /*1620*/  @P0 EXIT ;  /* 0x000000000000094d */ /* 0x000fea0003800000 */
.L_x_19:
[----:B------:R-:W-:-:S08]  /*1630*/  NOP ;  /* 0x0000000000007918 */ /* 0x000fd00000000000 */
[----:B------:R-:W1:Y:S02]  /*1640*/  USETMAXREG.TRY_ALLOC.CTAPOOL UP0, 0xe8 ;  /* 0x000000e8000079c8 */ /* 0x000e640008000600 */
[----:B-1----:R-:W-:-:S13]  /*1650*/  PLOP3.LUT P0, PT, PT, PT, UP0, 0x80, 0x0 ;  /* 0x000000000000781c */ /* 0x002fda0003f0f008 */
[----:B------:R-:W-:Y:S05]  /*1660*/  @!P0 BRA `(.L_x_19) ;  /* 0xfffffffc00f08947 */ /* 0x000fea000383ffff */
[----:B------:R-:W-:-:S13]  /*1670*/  LOP3.LUT P0, RZ, R8, 0xff, RZ, 0xc0, !PT ;  /* 0x000000ff08ff7812 */ /* 0x000fda000780c0ff */
[----:B------:R-:W-:Y:S05]  /*1680*/  @!P0 EXIT ;  /* 0x000000000000894d */ /* 0x000fea0003800000 */
[----:B------:R-:W1:Y:S01]  /*1690*/  S2UR UR4, SR_CgaCtaId ;  /* 0x00000000000479c3 */ /* 0x000e620000008800 */
[----:B------:R-:W-:Y:S01]  /*16a0*/  VIADD R14, R14, 0xffffffff ;  /* 0xffffffff0e0e7836 */ /* 0x000fe20000000000 */
[CC--:B------:R-:W-:Y:S01]  /*16b0*/  LEA.HI R4, R0.reuse, R3.reuse, RZ, 0x2 ;  /* 0x0000000300047211 */ /* 0x0c0fe200078f10ff */
[----:B------:R-:W-:Y:S01]  /*16c0*/  UMOV UR41, 0x400 ;  /* 0x0000040000297882 */ /* 0x000fe20000000000 */
[----:B------:R-:W-:Y:S01]  /*16d0*/  LEA.HI R0, R0, R3, RZ, 0x5 ;  /* 0x0000000300007211 */ /* 0x000fe200078f28ff */
[----:B------:R-:W-:Y:S01]  /*16e0*/  UISETP.LT.AND UP0, UPT, UR40, 0x1, UPT ;  /* 0x000000012800788c */ /* 0x000fe2000bf01270 */
[----:B------:R-:W-:Y:S01]  /*16f0*/  R2UR UR42, R14 ;  /* 0x000000000e2a72ca */ /* 0x000fe200000e0000 */
[----:B------:R-:W-:Y:S01]  /*1700*/  ULDC UR6, c[0x0][0x284] ;  /* 0x0000a10000067ab9 */ /* 0x000fe20000000800 */
[--C-:B------:R-:W-:Y:S01]  /*1710*/  SHF.R.S32.HI R84, RZ, 0x2, R4.reuse ;  /* 0x00000002ff547819 */ /* 0x100fe20000011404 */
[----:B------:R-:W-:Y:S01]  /*1720*/  USEL UR43, UR40, 0x1, UP0 ;  /* 0x00000001282b7887 */ /* 0x000fe20008000000 */
[----:B------:R-:W-:Y:S01]  /*1730*/  SHF.R.S32.HI R5, RZ, 0x1f, R4 ;  /* 0x0000001fff057819 */ /* 0x000fe20000011404 */
[----:B------:R-:W-:Y:S01]  /*1740*/  USHF.L.U32 UR46, UR40, 0x1, URZ ;  /* 0x00000001282e7899 */ /* 0x000fe2000800063f */
[----:B------:R-:W-:Y:S01]  /*1750*/  LOP3.LUT R86, R4, 0xfffffffc, RZ, 0xc0, !PT ;  /* 0xfffffffc04567812 */ /* 0x000fe200078ec0ff */
[----:B------:R-:W-:Y:S01]  /*1760*/  UIADD3 UR43, -UR43, UR40, URZ ;  /* 0x000000282b2b7290 */ /* 0x000fe2000fffe13f */
[----:B------:R-:W-:-:S02]  /*1770*/  LEA.HI R5, R5, R84, RZ, 0x3 ;  /* 0x0000005405057211 */ /* 0x000fc400078f18ff */
[----:B------:R-:W-:Y:S01]  /*1780*/  ISETP.NE.AND P0, PT, R14, RZ, PT ;  /* 0x000000ff0e00720c */ /* 0x000fe20003f05270 */
[----:B------:R-:W-:Y:S01]  /*1790*/  IMAD.IADD R86, R3, 0x1, -R86 ;  /* 0x0000000103567824 */ /* 0x000fe200078e0a56 */
[----:B------:R-:W-:Y:S01]  /*17a0*/  LOP3.LUT R5, R5, 0xfffffff8, RZ, 0xc0, !PT ;  /* 0xfffffff805057812 */ /* 0x000fe200078ec0ff */
[----:B------:R-:W-:Y:S01]  /*17b0*/  USHF.L.U32 UR42, UR42, 0x3, URZ ;  /* 0x000000032a2a7899 */ /* 0x000fe2000800063f */
[----:B------:R-:W-:Y:S02]  /*17c0*/  LOP3.LUT R96, R16, 0x1, RZ, 0xfc, !PT ;  /* 0x0000000110607812 */ /* 0x000fe400078efcff */
[----:B------:R-:W-:Y:S01]  /*17d0*/  SEL R97, RZ, 0x1, P0 ;  /* 0x00000001ff617807 */ /* 0x000fe20000000000 */
[----:B------:R-:W-:Y:S01]  /*17e0*/  IMAD.IADD R84, R84, 0x1, -R5 ;  /* 0x0000000154547824 */ /* 0x000fe200078e0a05 */
[----:B-1----:R-:W-:Y:S01]  /*17f0*/  ULEA UR41, UR4, UR41, 0x18 ;  /* 0x0000002904297291 */ /* 0x002fe2000f8ec03f */
[----:B------:R-:W-:Y:S01]  /*1800*/  SHF.R.S32.HI R5, RZ, 0x5, R0 ;  /* 0x00000005ff057819 */ /* 0x000fe20000011400 */
[----:B------:R-:W-:-:S02]  /*1810*/  IMAD.U32 R88, RZ, RZ, UR42 ;  /* 0x0000002aff587e24 */ /* 0x000fc4000f8e00ff */
[----:B------:R-:W-:Y:S01]  /*1820*/  UIADD3 UR47, UR41, 0x150, URZ ;  /* 0x00000150292f7890 */ /* 0x000fe2000fffe03f */
[--C-:B------:R-:W-:Y:S01]  /*1830*/  SHF.R.S32.HI R85, RZ, 0x1f, R84.reuse ;  /* 0x0000001fff557819 */ /* 0x100fe20000011454 */
[----:B------:R-:W-:Y:S01]  /*1840*/  UIADD3 UR4, UR41, 0x14280, URZ ;  /* 0x0001428029047890 */ /* 0x000fe2000fffe03f */
[C-C-:B------:R-:W-:Y:S01]  /*1850*/  IMAD R91, R5.reuse, -0x10, -R84.reuse ;  /* 0xfffffff0055b7824 */ /* 0x140fe200078e0a54 */
[----:B------:R-:W-:Y:S01]  /*1860*/  UIADD3 UR5, UR41, 0x280, URZ ;  /* 0x0000028029057890 */ /* 0x000fe2000fffe03f */
[C---:B------:R-:W-:Y:S01]  /*1870*/  LOP3.LUT R90, R88.reuse, 0x8, RZ, 0xc0, !PT ;  /* 0x00000008585a7812 */ /* 0x040fe200078ec0ff */
[----:B------:R-:W-:Y:S01]  /*1880*/  USHF.R.U32.HI UR4, URZ, 0x4, UR4 ;  /* 0x000000043f047899 */ /* 0x000fe20008011604 */
[----:B------:R-:W-:Y:S01]  /*1890*/  IMAD.U32 R87, RZ, RZ, UR47 ;  /* 0x0000002fff577e24 */ /* 0x000fe2000f8e00ff */
[----:B------:R-:W-:Y:S01]  /*18a0*/  USHF.R.U32.HI UR5, URZ, 0x4, UR5 ;  /* 0x000000043f057899 */ /* 0x000fe20008011605 */
[----:B------:R-:W-:Y:S01]  /*18b0*/  IMAD.WIDE R84, R5, 0x10, R84 ;  /* 0x0000001005547825 */ /* 0x000fe200078e0254 */
[----:B------:R-:W-:Y:S01]  /*18c0*/  ULOP3.LUT UR4, UR4, 0x3fff, URZ, 0xc0, !UPT ;  /* 0x00003fff04047892 */ /* 0x000fe2000f8ec03f */
[----:B------:R-:W-:Y:S01]  /*18d0*/  LOP3.LUT R88, R88, 0x8, RZ, 0xc, !PT ;  /* 0x0000000858587812 */ /* 0x000fe200078e0cff */
[----:B------:R-:W-:Y:S01]  /*18e0*/  ULOP3.LUT UR5, UR5, 0x3fff, URZ, 0xc0, !UPT ;  /* 0x00003fff05057892 */ /* 0x000fe2000f8ec03f */
[----:B------:R-:W-:Y:S01]  /*18f0*/  VIADD R89, R87, UR42 ;  /* 0x0000002a57597c36 */ /* 0x000fe20008000000 */
[----:B------:R-:W-:Y:S01]  /*1900*/  LOP3.LUT R90, R90, 0x18, RZ, 0x3c, !PT ;  /* 0x000000185a5a7812 */ /* 0x000fe200078e3cff */
[----:B------:R-:W-:Y:S01]  /*1910*/  VIADD R91, R91, UR6 ;  /* 0x000000065b5b7c36 */ /* 0x000fe20008000000 */
[----:B------:R-:W-:-:S02]  /*1920*/  ULOP3.LUT UR44, UR4, 0x10000, URZ, 0xfc, !UPT ;  /* 0x00010000042c7892 */ /* 0x000fc4000f8efc3f */
[----:B------:R-:W-:-:S12]  /*1930*/  ULOP3.LUT UR45, UR5, 0x10000, URZ, 0xfc, !UPT ;  /* 0x00010000052d7892 */ /* 0x000fd8000f8efc3f */
.L_x_151:
[----:B------:R-:W-:Y:S01]  /*1940*/  SHF.L.U32 R0, R97, 0x1f, RZ ;  /* 0x0000001f61007819 */ /* 0x000fe200000006ff */
[----:B------:R-:W-:Y:S02]  /*1950*/  ULDC UR4, c[0x0][0x28c] ;  /* 0x0000a30000047ab9 */ /* 0x000fe40000000800 */
[----:B------:R-:W-:Y:S01]  /*1960*/  ISETP.LT.AND P1, PT, RZ, UR4, PT ;  /* 0x00000004ff007c0c */ /* 0x000fe2000bf21270 */
[----:B------:R-:W1:Y:S02]  /*1970*/  SYNCS.PHASECHK.TRANS64.TRYWAIT P0, [R87+UR42], R0 ;  /* 0x00000000570075a7 */ /* 0x000e64000800016a */
[----:B-1-3--:R-:W-:Y:S10]  /*1980*/  @!P0 BRA `(.L_x_20) ;  /* 0x0000006c00008947 */ /* 0x00aff40003800000 */
.L_x_189:
[----:B------:R-:W-:Y:S05]  /*1990*/  @P1 BRA `(.L_x_21) ;  /* 0x0000000000401947 */ /* 0x000fea0003800000 */
[----:B-1----:R-:W-:Y:S01]  /*19a0*/  MOV R0, 0x0 ;  /* 0x0000000000007802 */ /* 0x002fe20000000f00 */
[----:B------:R-:W-:Y:S01]  /*19b0*/  ULDC.64 UR4, c[0x4][0x68] ;  /* 0x01001a0000047ab9 */ /* 0x000fe20000000a00 */
[----:B------:R-:W-:Y:S01]  /*19c0*/  ULDC.64 UR6, c[0x4][0x8] ;  /* 0x0100020000067ab9 */ /* 0x000fe20000000a00 */
[----:B------:R-:W-:Y:S01]  /*19d0*/  IMAD.U32 R4, RZ, RZ, UR4 ;  /* 0x00000004ff047e24 */ /* 0x000fe2000f8e00ff */
[----:B------:R1:W2:Y:S01]  /*19e0*/  LDC.64 R14, c[0x4][R0] ;  /* 0x01000000000e7b82 */ /* 0x0002a20000000a00 */
[----:B------:R-:W-:Y:S01]  /*19f0*/  IMAD.U32 R5, RZ, RZ, UR5 ;  /* 0x00000005ff057e24 */ /* 0x000fe2000f8e00ff */
[----:B------:R-:W-:Y:S01]  /*1a00*/  ULDC.64 UR4, c[0x4][0x70] ;  /* 0x01001c0000047ab9 */ /* 0x000fe20000000a00 */
[----:B------:R-:W-:Y:S02]  /*1a10*/  IMAD.U32 R10, RZ, RZ, UR6 ;  /* 0x00000006ff0a7e24 */ /* 0x000fe4000f8e00ff */
[----:B------:R-:W-:Y:S02]  /*1a20*/  IMAD.U32 R6, RZ, RZ, UR4 ;  /* 0x00000004ff067e24 */ /* 0x000fe4000f8e00ff */
[----:B------:R-:W-:-:S02]  /*1a30*/  IMAD.U32 R7, RZ, RZ, UR5 ;  /* 0x00000005ff077e24 */ /* 0x000fc4000f8e00ff */
[----:B------:R-:W-:Y:S02]  /*1a40*/  IMAD.U32 R11, RZ, RZ, UR7 ;  /* 0x00000007ff0b7e24 */ /* 0x000fe4000f8e00ff */
[----:B------:R-:W-:Y:S02]  /*1a50*/  IMAD.MOV.U32 R8, RZ, RZ, 0x1e1 ;  /* 0x000001e1ff087424 */ /* 0x000fe400078e00ff */
[----:B0-----:R-:W-:Y:S02]  /*1a60*/  IMAD.MOV.U32 R12, RZ, RZ, 0x1 ;  /* 0x00000001ff0c7424 */ /* 0x001fe400078e00ff */
[----:B-1----:R-:W-:-:S07]  /*1a70*/  IMAD.MOV.U32 R13, RZ, RZ, RZ ;  /* 0x000000ffff0d7224 */ /* 0x002fce00078e00ff */
[----:B------:R-:W-:-:S07]  /*1a80*/  LEPC R20, `(.L_x_21) ;  /* 0x000000001014794e */ /* 0x000fce0000000000 */
[----:B--2--5:R-:W-:Y:S05]  /*1a90*/  CALL.ABS.NOINC R14 ;  /* 0x000000000e007343 */ /* 0x024fea0003c00000 */
.L_x_21:
[----:B------:R-:W-:-:S13]  /*1aa0*/  ISETP.NE.AND P0, PT, R96, 0x3, PT ;  /* 0x000000036000780c */ /* 0x000fda0003f05270 */
[----:B------:R-:W-:Y:S05]  /*1ab0*/  @!P0 BRA `(.L_x_22) ;  /* 0x0000000000048947 */ /* 0x000fea0003800000 */
[----:B------:R-:W-:Y:S01]  /*1ac0*/  BPT.TRAP 0x1 ;  /* 0x000000040000795c */ /* 0x000fe20000300000 */
.L_x_22:
[----:B------:R-:W-:Y:S02]  /*1ad0*/  IMAD.U32 R3, RZ, RZ, UR38 ;  /* 0x00000026ff037e24 */ /* 0x000fe4000f8e00ff */
[----:B-1----:R-:W-:-:S03]  /*1ae0*/  IMAD.U32 R0, RZ, RZ, UR39 ;  /* 0x00000027ff007e24 */ /* 0x002fc6000f8e00ff */
[----:B------:R-:W-:Y:S02]  /*1af0*/  LEA R3, R3, UR41, 0x3 ;  /* 0x0000002903037c11 */ /* 0x000fe4000f8e18ff */
[----:B------:R-:W-:-:S04]  /*1b00*/  SHF.L.U32 R0, R0, 0x1f, RZ ;  /* 0x0000001f00007819 */ /* 0x000fc800000006ff */
[----:B------:R1:W2:Y:S01]  /*1b10*/  SYNCS.PHASECHK.TRANS64.TRYWAIT P1, [R3+URZ], R0 ;  /* 0x00000000030075a7 */ /* 0x0002a2000802017f */
[----:B------:R-:W-:Y:S05]  /*1b20*/  @!P0 BRA `(.L_x_23) ;  /* 0x0000000000048947 */ /* 0x000fea0003800000 */
[----:B------:R-:W-:Y:S01]  /*1b30*/  BPT.TRAP 0x1 ;  /* 0x000000040000795c */ /* 0x000fe20000300000 */
.L_x_23:
[----:B--2---:R-:W-:Y:S05]  /*1b40*/  @P1 BRA `(.L_x_24) ;  /* 0x0000000000081947 */ /* 0x004fea0003800000 */
[----:B------:R-:W2:Y:S02]  /*1b50*/  SYNCS.PHASECHK.TRANS64.TRYWAIT P1, [R3+URZ], R0 ;  /* 0x00000000030075a7 */ /* 0x000ea4000802017f */
[----:B--2---:R-:W-:Y:S05]  /*1b60*/  @!P1 BRA `(.L_x_25) ;  /* 0x00000068009c9947 */ /* 0x004fea0003800000 */
.L_x_24:
[----:B------:R-:W-:Y:S05]  /*1b70*/  WARPSYNC.ALL ;  /* 0x0000000000007948 */ /* 0x000fea0003800000 */
[----:B------:R-:W-:Y:S01]  /*1b80*/  ULEA UR5, UR38, UR45, 0x8 ;  /* 0x0000002d26057291 */ /* 0x000fe2000f8e403f */
[----:B------:R-:W-:Y:S01]  /*1b90*/  WARPGROUP.ARRIVE ;  /* 0x00000000000079c5 */ /* 0x000fe20000000000 */
[----:B------:R-:W-:Y:S01]  /*1ba0*/  UIMAD UR4, UR38, 0x1c0, UR44 ;  /* 0x000001c0260478a4 */ /* 0x000fe2000f8e022c */
[----:B-12---:R-:W-:Y:S01]  /*1bb0*/  IMAD.U32 R0, RZ, RZ, UR43 ;  /* 0x0000002bff007e24 */ /* 0x006fe2000f8e00ff */
[----:B------:R-:W-:Y:S01]  /*1bc0*/  UMOV UR9, 0x80000020 ;  /* 0x8000002000097882 */ /* 0x000fe20000000000 */
[----:B------:R-:W-:Y:S01]  /*1bd0*/  UMOV UR11, 0x80000020 ;  /* 0x80000020000b7882 */ /* 0x000fe20000000000 */
[----:B------:R-:W-:Y:S01]  /*1be0*/  UIADD3 UR6, UR4, 0x40, URZ ;  /* 0x0000004004067890 */ /* 0x000fe2000fffe03f */
[----:B------:R-:W-:-:S02]  /*1bf0*/  UMOV UR8, UR5 ;  /* 0x0000000500087c82 */ /* 0x000fc40008000000 */
[----:B------:R-:W-:Y:S01]  /*1c00*/  UMOV UR10, UR4 ;  /* 0x00000004000a7c82 */ /* 0x000fe20008000000 */
[----:B------:R-:W-:Y:S01]  /*1c10*/  UIADD3 UR7, UR4, 0x80, URZ ;  /* 0x0000008004077890 */ /* 0x000fe2000fffe03f */
[----:B------:R-:W-:Y:S01]  /*1c20*/  HGMMA.64x16x16.F32 R72, gdesc[UR8], RZ, !UPT, gsb0 ;  /* 0x00200000084879f0 */ /* 0x000fe2000c0008ff */
[----:B------:R-:W-:Y:S01]  /*1c30*/  UMOV UR11, 0x80000020 ;  /* 0x80000020000b7882 */ /* 0x000fe20000000000 */
[----:B------:R-:W-:Y:S01]  /*1c40*/  UMOV UR10, UR6 ;  /* 0x00000006000a7c82 */ /* 0x000fe20008000000 */
[----:B------:R-:W-:Y:S01]  /*1c50*/  UIADD3 UR12, UR4, 0xc0, URZ ;  /* 0x000000c0040c7890 */ /* 0x000fe2000fffe03f */
[----:B------:R-:W-:Y:S01]  /*1c60*/  ISETP.GE.AND P1, PT, R0, 0x1, PT ;  /* 0x000000010000780c */ /* 0x000fe20003f26270 */
[----:B------:R-:W-:Y:S01]  /*1c70*/  UIADD3 UR6, UR4, 0x100, URZ ;  /* 0x0000010004067890 */ /* 0x000fe2000fffe03f */
[----:B------:R-:W-:Y:S02]  /*1c80*/  WARPGROUP.DEPBAR.LE gsb0, 0x0 ;  /* 0x00008000000079c5 */ /* 0x000fe40000010000 */
[----:B------:R-:W-:-:S06]  /*1c90*/  WARPGROUP.ARRIVE ;  /* 0x00000000000079c5 */ /* 0x000fcc0000000000 */
[----:B------:R-:W-:Y:S01]  /*1ca0*/  HGMMA.64x16x16.F32 R64, gdesc[UR8], RZ, !UPT, gsb0 ;  /* 0x00200000084079f0 */ /* 0x000fe2000c0008ff */
[----:B------:R-:W-:Y:S01]  /*1cb0*/  UMOV UR10, UR7 ;  /* 0x00000007000a7c82 */ /* 0x000fe20008000000 */
[----:B------:R-:W-:Y:S01]  /*1cc0*/  UMOV UR11, 0x80000020 ;  /* 0x80000020000b7882 */ /* 0x000fe20000000000 */
        /* <DEDUP_REMOVED lines=24> */
[----:B------:R-:W-:Y:S02]  /*1e50*/  WARPGROUP.DEPBAR.LE gsb0, 0x0 ;  /* 0x00008000000079c5 */ /* 0x000fe40000010000 */
[----:B------:R-:W-:-:S06]  /*1e60*/  WARPGROUP.ARRIVE ;  /* 0x00000000000079c5 */ /* 0x000fcc0000000000 */
[----:B------:R-:W-:Y:S01]  /*1e70*/  HGMMA.64x16x16.F32 R24, gdesc[UR8], RZ, !UPT, gsb0 ;  /* 0x00200000081879f0 */ /* 0x000fe2000c0008ff */
[----:B------:R-:W-:Y:S02]  /*1e80*/  UIADD3 UR8, UR5, 0x2, URZ ;  /* 0x0000000205087890 */ /* 0x000fe4000fffe03f */
[----:B------:R-:W-:Y:S01]  /*1e90*/  UIADD3 UR10, UR4, 0x2, URZ ;  /* 0x00000002040a7890 */ /* 0x000fe2000fffe03f */
[----:B------:R-:W-:Y:S01]  /*1ea0*/  UMOV UR9, 0x80000020 ;  /* 0x8000002000097882 */ /* 0x000fe20000000000 */
[----:B------:R-:W-:Y:S01]  /*1eb0*/  UMOV UR11, 0x80000020 ;  /* 0x80000020000b7882 */ /* 0x000fe20000000000 */
[----:B------:R-:W-:Y:S01]  /*1ec0*/  UIADD3 UR5, UR4, 0x42, URZ ;  /* 0x0000004204057890 */ /* 0x000fe2000fffe03f */
[----:B------:R-:W-:Y:S02]  /*1ed0*/  WARPGROUP.DEPBAR.LE gsb0, 0x0 ;  /* 0x00008000000079c5 */ /* 0x000fe40000010000 */
[----:B------:R-:W-:-:S06]  /*1ee0*/  WARPGROUP.ARRIVE ;  /* 0x00000000000079c5 */ /* 0x000fcc0000000000 */
[----:B------:R-:W-:Y:S01]  /*1ef0*/  HGMMA.64x16x16.F32 R72, gdesc[UR8], R72, gsb0 ;  /* 0x00200000084879f0 */ /* 0x000fe20008000848 */
[----:B------:R-:W-:Y:S01]  /*1f00*/  UMOV UR10, UR5 ;  /* 0x00000005000a7c82 */ /* 0x000fe20008000000 */
[----:B------:R-:W-:Y:S01]  /*1f10*/  UMOV UR11, 0x80000020 ;  /* 0x80000020000b7882 */ /* 0x000fe20000000000 */
[----:B------:R-:W-:Y:S01]  /*1f20*/  UIADD3 UR5, UR4, 0x102, URZ ;  /* 0x0000010204057890 */ /* 0x000fe2000fffe03f */
[----:B------:R-:W-:Y:S02]  /*1f30*/  WARPGROUP.DEPBAR.LE gsb0, 0x0 ;  /* 0x00008000000079c5 */ /* 0x000fe40000010000 */
[----:B------:R-:W-:-:S06]  /*1f40*/  WARPGROUP.ARRIVE ;  /* 0x00000000000079c5 */ /* 0x000fcc0000000000 */
[----:B------:R-:W-:Y:S01]  /*1f50*/  HGMMA.64x16x16.F32 R64, gdesc[UR8], R64, gsb0 ;  /* 0x00200000084079f0 */ /* 0x000fe20008000840 */
[----:B------:R-:W-:Y:S01]  /*1f60*/  UMOV UR10, UR6 ;  /* 0x00000006000a7c82 */ /* 0x000fe20008000000 */
[----:B------:R-:W-:Y:S01]  /*1f70*/  UMOV UR11, 0x80000020 ;  /* 0x80000020000b7882 */ /* 0x000fe20000000000 */
[----:B------:R-:W-:Y:S02]  /*1f80*/  UIADD3 UR6, UR4, 0x142, URZ ;  /* 0x0000014204067890 */ /* 0x000fe4000fffe03f */
[----:B------:R-:W-:Y:S01]  /*1f90*/  UIADD3 UR4, UR4, 0x182, URZ ;  /* 0x0000018204047890 */ /* 0x000fe2000fffe03f */
[----:B------:R-:W-:Y:S02]  /*1fa0*/  WARPGROUP.DEPBAR.LE gsb0, 0x0 ;  /* 0x00008000000079c5 */ /* 0x000fe40000010000 */
[----:B------:R-:W-:-:S06]  /*1fb0*/  WARPGROUP.ARRIVE ;  /* 0x00000000000079c5 */ /* 0x000fcc0000000000 */
[----:B------:R-:W-:Y:S01]  /*1fc0*/  HGMMA.64x16x16.F32 R56, gdesc[UR8], R56, gsb0 ;  /* 0x00200000083879f0 */ /* 0x000fe20008000838 */
[----:B------:R-:W-:Y:S01]  /*1fd0*/  UMOV UR10, UR7 ;  /* 0x00000007000a7c82 */ /* 0x000fe20008000000 */
[----:B------:R-:W-:Y:S01]  /*1fe0*/  UMOV UR11, 0x80000020 ;  /* 0x80000020000b7882 */ /* 0x000fe20000000000 */
        /* <DEDUP_REMOVED lines=17> */
[----:B------:R-:W-:Y:S03]  /*2100*/  HGMMA.64x16x16.F32 R24, gdesc[UR8], R24, gsb0 ;  /* 0x00200000081879f0 */ /* 0x000fe60008000818 */
[----:B------:R-:W-:Y:S02]  /*2110*/  WARPGROUP.DEPBAR.LE gsb0, 0x0 ;  /* 0x00008000000079c5 */ /* 0x000fe40000010000 */
[----:B------:R-:W-:Y:S05]  /*2120*/  @!P1 BRA `(.L_x_26) ;  /* 0x0000000400fc9947 */ /* 0x000fea0003800000 */
[----:B------:R-:W-:Y:S01]  /*2130*/  UIADD3 UR4, UR38, 0x1, URZ ;  /* 0x0000000126047890 */ /* 0x000fe2000fffe03f */
[----:B------:R-:W-:Y:S02]  /*2140*/  IMAD.U32 R0, RZ, RZ, UR43 ;  /* 0x0000002bff007e24 */ /* 0x000fe4000f8e00ff */
[----:B------:R-:W-:Y:S01]  /*2150*/  IMAD.U32 R3, RZ, RZ, UR38 ;  /* 0x00000026ff037e24 */ /* 0x000fe2000f8e00ff */
[----:B------:R-:W-:-:S04]  /*2160*/  UISETP.NE.AND UP0, UPT, UR4, 0x14, UPT ;  /* 0x000000140400788c */ /* 0x000fc8000bf05270 */
[----:B------:R-:W-:Y:S02]  /*2170*/  USEL UR5, URZ, 0x1, UP0 ;  /* 0x000000013f057887 */ /* 0x000fe40008000000 */
[----:B------:R-:W-:Y:S02]  /*2180*/  USEL UR4, UR4, URZ, UP0 ;  /* 0x0000003f04047287 */ /* 0x000fe40008000000 */
[----:B------:R-:W-:-:S06]  /*2190*/  ULOP3.LUT UR5, UR39, UR5, URZ, 0x3c, !UPT ;  /* 0x0000000527057292 */ /* 0x000fcc000f8e3c3f */
[----:B------:R-:W-:-:S07]  /*21a0*/  IMAD.U32 R6, RZ, RZ, UR5 ;  /* 0x00000005ff067e24 */ /* 0x000fce000f8e00ff */
.L_x_33:
[----:B------:R-:W-:Y:S05]  /*21b0*/  @!P0 BRA `(.L_x_27) ;  /* 0x0000000000048947 */ /* 0x000fea0003800000 */
[----:B------:R-:W-:Y:S01]  /*21c0*/  BPT.TRAP 0x1 ;  /* 0x000000040000795c */ /* 0x000fe20000300000 */
.L_x_27:
[----:B------:R-:W-:Y:S01]  /*21d0*/  ULEA UR5, UR4, UR41, 0x3 ;  /* 0x0000002904057291 */ /* 0x000fe2000f8e183f */
[----:B------:R-:W-:-:S08]  /*21e0*/  SHF.L.U32 R4, R6, 0x1f, RZ ;  /* 0x0000001f06047819 */ /* 0x000fd000000006ff */
[----:B------:R1:W2:Y:S01]  /*21f0*/  SYNCS.PHASECHK.TRANS64.TRYWAIT P1, [UR5], R4 ;  /* 0x00000004ff0075a7 */ /* 0x0002a20008020145 */
[----:B------:R-:W-:Y:S05]  /*2200*/  @!P0 BRA `(.L_x_28) ;  /* 0x0000000000048947 */ /* 0x000fea0003800000 */
[----:B------:R-:W-:Y:S01]  /*2210*/  BPT.TRAP 0x1 ;  /* 0x000000040000795c */ /* 0x000fe20000300000 */
.L_x_28:
[----:B--2---:R-:W-:Y:S05]  /*2220*/  @P1 BRA `(.L_x_29) ;  /* 0x0000000000081947 */ /* 0x004fea0003800000 */
[----:B------:R-:W2:Y:S02]  /*2230*/  SYNCS.PHASECHK.TRANS64.TRYWAIT P1, [UR5], R4 ;  /* 0x00000004ff0075a7 */ /* 0x000ea40008020145 */
[----:B--2---:R-:W-:Y:S05]  /*2240*/  @!P1 BRA `(.L_x_30) ;  /* 0x0000006000f89947 */ /* 0x004fea0003800000 */
.L_x_29:
[----:B------:R-:W-:Y:S01]  /*2250*/  ULEA UR5, UR4, UR45, 0x8 ;  /* 0x0000002d04057291 */ /* 0x000fe2000f8e403f */
[----:B------:R-:W-:Y:S01]  /*2260*/  WARPGROUP.ARRIVE ;  /* 0x00000000000079c5 */ /* 0x000fe20000000000 */
[----:B------:R-:W-:Y:S01]  /*2270*/  UIMAD UR6, UR4, 0x1c0, UR44 ;  /* 0x000001c0040678a4 */ /* 0x000fe2000f8e022c */
[----:B------:R-:W-:Y:S01]  /*2280*/  UMOV UR9, 0x80000020 ;  /* 0x8000002000097882 */ /* 0x000fe20000000000 */
[----:B------:R-:W-:Y:S02]  /*2290*/  UMOV UR11, 0x80000020 ;  /* 0x80000020000b7882 */ /* 0x000fe40000000000 */
[----:B------:R-:W-:Y:S01]  /*22a0*/  UIADD3 UR7, UR6, 0x40, URZ ;  /* 0x0000004006077890 */ /* 0x000fe2000fffe03f */
[----:B------:R-:W-:Y:S02]  /*22b0*/  UMOV UR8, UR5 ;  /* 0x0000000500087c82 */ /* 0x000fe40008000000 */
[----:B------:R-:W-:Y:S01]  /*22c0*/  UMOV UR10, UR6 ;  /* 0x00000006000a7c82 */ /* 0x000fe20008000000 */
[----:B------:R-:W-:Y:S01]  /*22d0*/  UIADD3 UR12, UR6, 0x80, URZ ;  /* 0x00000080060c7890 */ /* 0x000fe2000fffe03f */
[----:B------:R-:W-:Y:S01]  /*22e0*/  HGMMA.64x16x16.F32 R72, gdesc[UR8], R72, gsb0 ;  /* 0x00200000084879f0 */ /* 0x000fe20008000848 */
[----:B------:R-:W-:Y:S01]  /*22f0*/  UMOV UR11, 0x80000020 ;  /* 0x80000020000b7882 */ /* 0x000fe20000000000 */
[----:B------:R-:W-:Y:S01]  /*2300*/  UMOV UR10, UR7 ;  /* 0x00000007000a7c82 */ /* 0x000fe20008000000 */
[----:B------:R-:W-:-:S02]  /*2310*/  UIADD3 UR13, UR6, 0xc0, URZ ;  /* 0x000000c0060d7890 */ /* 0x000fc4000fffe03f */
        /* <DEDUP_REMOVED lines=76> */
[----:B------:R-:W-:Y:S01]  /*27e0*/  BPT.TRAP 0x1 ;  /* 0x000000040000795c */ /* 0x000fe20000300000 */
.L_x_31:
[----:B------:R-:W-:-:S13]  /*27f0*/  ISETP.NE.AND P1, PT, R81, RZ, PT ;  /* 0x000000ff5100720c */ /* 0x000fda0003f25270 */
[----:B-12---:R-:W-:-:S05]  /*2800*/  @P1 LEA R4, R3, UR41, 0x3 ;  /* 0x0000002903041c11 */ /* 0x006fca000f8e18ff */
[----:B------:R-:W-:-:S05]  /*2810*/  @P1 VIADD R5, R4, 0xa0 ;  /* 0x000000a004051836 */ /* 0x000fca0000000000 */
[----:B------:R-:W-:-:S04]  /*2820*/  @P1 PRMT R5, R80, 0x654, R5 ;  /* 0x0000065450051816 */ /* 0x000fc80000000005 */
[----:B------:R1:W-:Y:S01]  /*2830*/  @P1 SYNCS.ARRIVE.TRANS64.RED.A1T0 RZ, [R5+URZ], RZ ;  /* 0x000000ff05ff19a7 */ /* 0x0003e2000810043f */
[----:B------:R-:W-:-:S13]  /*2840*/  ISETP.GT.U32.AND P1, PT, R16, 0x1, PT ;  /* 0x000000011000780c */ /* 0x000fda0003f24070 */
[----:B-1----:R-:W-:Y:S05]  /*2850*/  @P1 BRA `(.L_x_32) ;  /* 0x0000000000041947 */ /* 0x002fea0003800000 */
[----:B------:R-:W-:Y:S01]  /*2860*/  BPT.TRAP 0x1 ;  /* 0x000000040000795c */ /* 0x000fe20000300000 */
.L_x_32:
[----:B------:R-:W-:Y:S01]  /*2870*/  UIADD3 UR4, UR4, 0x1, URZ ;  /* 0x0000000104047890 */ /* 0x000fe2000fffe03f */
[C---:B------:R-:W-:Y:S01]  /*2880*/  ISETP.GT.AND P2, PT, R0.reuse, 0x1, PT ;  /* 0x000000010000780c */ /* 0x040fe20003f44270 */
[----:B------:R-:W-:Y:S02]  /*2890*/  VIADD R3, R3, 0x1 ;  /* 0x0000000103037836 */ /* 0x000fe40000000000 */
[----:B------:R-:W-:Y:S01]  /*28a0*/  UISETP.NE.AND UP0, UPT, UR4, 0x14, UPT ;  /* 0x000000140400788c */ /* 0x000fe2000bf05270 */
[----:B------:R-:W-:Y:S02]  /*28b0*/  VIADD R0, R0, 0xffffffff ;  /* 0xffffffff00007836 */ /* 0x000fe40000000000 */
[C---:B------:R-:W-:Y:S01]  /*28c0*/  ISETP.NE.AND P1, PT, R3.reuse, 0x14, PT ;  /* 0x000000140300780c */ /* 0x040fe20003f25270 */
[----:B------:R-:W-:Y:S02]  /*28d0*/  USEL UR5, URZ, 0x1, UP0 ;  /* 0x000000013f057887 */ /* 0x000fe40008000000 */
[----:B------:R-:W-:Y:S01]  /*28e0*/  USEL UR4, UR4, URZ, UP0 ;  /* 0x0000003f04047287 */ /* 0x000fe20008000000 */
[----:B------:R-:W-:-:S03]  /*28f0*/  SEL R3, R3, RZ, P1 ;  /* 0x000000ff03037207 */ /* 0x000fc60000800000 */
[----:B------:R-:W-:Y:S01]  /*2900*/  LOP3.LUT R6, R6, UR5, RZ, 0x3c, !PT ;  /* 0x0000000506067c12 */ /* 0x000fe2000f8e3cff */
[----:B------:R-:W-:Y:S07]  /*2910*/  @P2 BRA `(.L_x_33) ;  /* 0xfffffff800242947 */ /* 0x000fee000383ffff */
.L_x_26:
[----:B------:R-:W1:Y:S01]  /*2920*/  LDC R0, c[0x0][0x28c] ;  /* 0x0000a300ff007b82 */ /* 0x000e620000000800 */
[----:B------:R2:W-:Y:S01]  /*2930*/  SYNCS.ARRIVE.TRANS64.A1T0 RZ, [R88+UR47], RZ ;  /* 0x000000ff58ff79a7 */ /* 0x0005e2000810002f */
[----:B-1----:R-:W-:-:S13]  /*2940*/  ISETP.GE.AND P1, PT, R0, 0x1, PT ;  /* 0x000000010000780c */ /* 0x002fda0003f26270 */
[----:B--2---:R-:W-:Y:S05]  /*2950*/  @!P1 BRA `(.L_x_34) ;  /* 0x0000000000449947 */ /* 0x004fea0003800000 */
[----:B------:R-:W-:Y:S05]  /*2960*/  @!P0 BRA `(.L_x_35) ;  /* 0x0000000000048947 */ /* 0x000fea0003800000 */
[----:B------:R-:W-:Y:S01]  /*2970*/  BPT.TRAP 0x1 ;  /* 0x000000040000795c */ /* 0x000fe20000300000 */
.L_x_35:
[----:B------:R-:W-:-:S13]  /*2980*/  ISETP.NE.AND P0, PT, R81, RZ, PT ;  /* 0x000000ff5100720c */ /* 0x000fda0003f05270 */
[----:B------:R-:W-:-:S05]  /*2990*/  VOTEU.ANY UP0, P0 ;  /* 0x00000000003f7886 */ /* 0x000fca0000000100 */
[----:B------:R-:W-:-:S06]  /*29a0*/  @UP0 UIADD3 UR4, UR43, UR38, URZ ;  /* 0x000000262b040290 */ /* 0x000fcc000fffe03f */
[----:B------:R-:W-:Y:S02]  /*29b0*/  IMAD.U32 R4, RZ, RZ, UR4 ;  /* 0x00000004ff047e24 */ /* 0x000fe4000f8e00ff */
[----:B------:R-:W-:Y:S02]  /*29c0*/  IMAD.U32 R3, RZ, RZ, UR4 ;  /* 0x00000004ff037e24 */ /* 0x000fe4000f8e00ff */
[----:B------:R-:W-:-:S05]  /*29d0*/  @P0 IMAD.WIDE.U32 R4, R4, -0x33333333, RZ ;  /* 0xcccccccd04040825 */ /* 0x000fca00078e00ff */
[----:B------:R-:W-:-:S05]  /*29e0*/  @P0 SHF.R.U32.HI R0, RZ, 0x4, R5 ;  /* 0x00000004ff000819 */ /* 0x000fca0000011605 */
[----:B------:R-:W-:-:S05]  /*29f0*/  @P0 IMAD R0, R0, -0x14, R3 ;  /* 0xffffffec00000824 */ /* 0x000fca00078e0203 */
[----:B------:R-:W-:-:S05]  /*2a00*/  @P0 LEA R0, R0, UR41, 0x3 ;  /* 0x0000002900000c11 */ /* 0x000fca000f8e18ff */
[----:B------:R-:W-:-:S05]  /*2a10*/  @P0 VIADD R3, R0, 0xa0 ;  /* 0x000000a000030836 */ /* 0x000fca0000000000 */
[----:B------:R-:W-:-:S04]  /*2a20*/  @P0 PRMT R3, R80, 0x654, R3 ;  /* 0x0000065450030816 */ /* 0x000fc80000000003 */
[----:B------:R1:W-:Y:S01]  /*2a30*/  @P0 SYNCS.ARRIVE.TRANS64.RED.A1T0 RZ, [R3+URZ], RZ ;  /* 0x000000ff03ff09a7 */ /* 0x0003e2000810043f */
[----:B------:R-:W-:-:S13]  /*2a40*/  ISETP.GT.U32.AND P0, PT, R16, 0x1, PT ;  /* 0x000000011000780c */ /* 0x000fda0003f04070 */
[----:B-1----:R-:W-:Y:S05]  /*2a50*/  @P0 BRA `(.L_x_34) ;  /* 0x0000000000040947 */ /* 0x002fea0003800000 */
[----:B------:R-:W-:Y:S01]  /*2a60*/  BPT.TRAP 0x1 ;  /* 0x000000040000795c */ /* 0x000fe20000300000 */
.L_x_34:
[----:B------:R-:W-:Y:S01]  /*2a70*/  SHF.L.U32 R0, R97, 0x1f, RZ ;  /* 0x0000001f61007819 */ /* 0x000fe200000006ff */
[----:B------:R-:W-:Y:S01]  /*2a80*/  UIADD3 UR38, UR46, UR38, URZ ;  /* 0x000000262e267290 */ /* 0x000fe2000fffe03f */
[----:B------:R-:W1:Y:S01]  /*2a90*/  LDC R9, c[0x0][0x288] ;  /* 0x0000a200ff097b82 */ /* 0x000e620000000800 */
[----:B------:R-:W-:Y:S01]  /*2aa0*/  UISETP.GE.U32.AND UP1, UPT, UR46, 0x14, UPT ;  /* 0x000000142e00788c */ /* 0x000fe2000bf26070 */
[----:B0-----:R-:W-:Y:S01]  /*2ab0*/  IMAD.SHL.U32 R12, R86, 0x2, RZ ;  /* 0x00000002560c7824 */ /* 0x001fe200078e00ff */
[----:B------:R-:W-:Y:S02]  /*2ac0*/  UISETP.GT.U32.AND UP0, UPT, UR38, 0x13, UPT ;  /* 0x000000132600788c */ /* 0x000fe4000bf04070 */
[----:B------:R-:W-:Y:S02]  /*2ad0*/  UIMAD.WIDE.U32 UR4, UR38, -0x33333333, URZ ;  /* 0xcccccccd260478a5 */ /* 0x000fe4000f8e003f */
[----:B------:R-:W-:Y:S01]  /*2ae0*/  UISETP.LT.U32.AND UP0, UPT, UR46, 0x14, UP0 ;  /* 0x000000142e00788c */ /* 0x000fe20008701070 */
[----:B------:R-:W0:Y:S01]  /*2af0*/  SYNCS.PHASECHK.TRANS64.TRYWAIT P0, [R87+UR42+0x10], R0 ;  /* 0x00001000570075a7 */ /* 0x000e22000800016a */
[----:B------:R-:W-:Y:S01]  /*2b00*/  USHF.R.U32.HI UR4, URZ, 0x4, UR5 ;  /* 0x000000043f047899 */ /* 0x000fe20008011605 */
[----:B------:R-:W-:Y:S01]  /*2b10*/  SHF.R.S32.HI R13, RZ, 0x1f, R12 ;  /* 0x0000001fff0d7819 */ /* 0x000fe2000001140c */
[----:B------:R-:W-:-:S02]  /*2b20*/  USEL UR6, URZ, 0x1, !UP0 ;  /* 0x000000013f067887 */ /* 0x000fc4000c000000 */
[----:B------:R-:W-:Y:S02]  /*2b30*/  UIMAD UR38, UR4, -0x14, UR38 ;  /* 0xffffffec042678a4 */ /* 0x000fe4000f8e0226 */
[----:B------:R-:W-:-:S04]  /*2b40*/  ULOP3.LUT UR39, UR39, UR6, URZ, 0x3c, !UPT ;  /* 0x0000000627277292 */ /* 0x000fc8000f8e3c3f */
[----:B------:R-:W-:Y:S01]  /*2b50*/  @UP1 ULOP3.LUT UR39, UR39, 0x1, UR4, 0x78, !UPT ;  /* 0x0000000127271892 */ /* 0x000fe2000f8e7804 */
[----:B01----:R-:W-:Y:S11]  /*2b60*/  @!P0 BRA `(.L_x_36) ;  /* 0x0000005800c88947 */ /* 0x003ff60003800000 */
.L_x_190:
[----:B0-----:R-:W-:Y:S01]  /*2b70*/  IMAD.SHL.U32 R0, R19, 0x40, RZ ;  /* 0x0000004013007824 */ /* 0x001fe200078e00ff */
[----:B------:R-:W-:Y:S01]  /*2b80*/  ULDC UR6, c[0x0][0x284] ;  /* 0x0000a10000067ab9 */ /* 0x000fe20000000800 */
[----:B------:R-:W-:Y:S01]  /*2b90*/  IMAD R92, R22, 0x70, RZ ;  /* 0x00000070165c7824 */ /* 0x000fe200078e02ff */
[----:B------:R-:W-:Y:S01]  /*2ba0*/  SHF.R.S32.HI R15, RZ, 0x1f, R2 ;  /* 0x0000001fff0f7819 */ /* 0x000fe20000011402 */
[----:B------:R-:W-:Y:S01]  /*2bb0*/  ULDC.64 UR4, c[0x0][0x5d0] ;  /* 0x0001740000047ab9 */ /* 0x000fe20000000a00 */
[----:B------:R-:W-:Y:S01]  /*2bc0*/  ISETP.GE.AND P0, PT, R0, UR6, PT ;  /* 0x0000000600007c0c */ /* 0x000fe2000bf06270 */
[----:B------:R-:W-:Y:S01]  /*2bd0*/  IMAD.WIDE.U32 R4, R2, UR4, R12 ;  /* 0x0000000402047c25 */ /* 0x000fe2000f8e000c */
[----:B------:R-:W-:Y:S02]  /*2be0*/  SHF.R.S32.HI R93, RZ, 0x1f, R92 ;  /* 0x0000001fff5d7819 */ /* 0x000fe4000001145c */
[C---:B------:R-:W-:Y:S01]  /*2bf0*/  ISETP.GE.OR P0, PT, R92.reuse, R9, P0 ;  /* 0x000000095c00720c */ /* 0x040fe20000706670 */
[----:B------:R-:W-:Y:S01]  /*2c00*/  IMAD R3, R15, UR4, RZ ;  /* 0x000000040f037c24 */ /* 0x000fe2000f8e02ff */
[----:B------:R-:W-:-:S03]  /*2c10*/  IADD3 R10, P1, R92, R4, RZ ;  /* 0x000000045c0a7210 */ /* 0x000fc60007f3e0ff */
[----:B------:R-:W-:-:S05]  /*2c20*/  IMAD R3, R2, UR5, R3 ;  /* 0x0000000502037c24 */ /* 0x000fca000f8e0203 */
[----:B------:R-:W-:-:S03]  /*2c30*/  IADD3.X R11, R93, R5, R3, P1, !PT ;  /* 0x000000055d0b7210 */ /* 0x000fc60000ffe403 */
[----:B------:R-:W-:Y:S05]  /*2c40*/  @P0 BRA `(.L_x_37) ;  /* 0x0000003800500947 */ /* 0x000fea0003800000 */
[----:B------:R-:W0:Y:S01]  /*2c50*/  LDC.64 R6, c[0x0][0x5c8] ;  /* 0x00017200ff067b82 */ /* 0x000e220000000a00 */
[----:B-----5:R-:W-:Y:S01]  /*2c60*/  FSETP.NEU.AND P0, PT, R83, RZ, PT ;  /* 0x000000ff5300720b */ /* 0x020fe20003f0d000 */
[----:B------:R-:W-:Y:S01]  /*2c70*/  IMAD R3, R86, -0x2, R9 ;  /* 0xfffffffe56037824 */ /* 0x000fe200078e0209 */
[----:B------:R-:W-:Y:S01]  /*2c80*/  BSSY B0, `(.L_x_37) ;  /* 0x0000390000007945 */ /* 0x000fe20003800000 */
[----:B------:R-:W-:-:S04]  /*2c90*/  IMAD.WIDE R98, R19, 0x40, R84 ;  /* 0x0000004013627825 */ /* 0x000fc800078e0254 */
[----:B------:R-:W-:Y:S02]  /*2ca0*/  IMAD.IADD R3, R3, 0x1, -R92 ;  /* 0x0000000103037824 */ /* 0x000fe400078e0a5c */
[----:B------:R-:W-:-:S03]  /*2cb0*/  IMAD.IADD R0, R91, 0x1, -R0 ;  /* 0x000000015b007824 */ /* 0x000fc600078e0a00 */
[----:B------:R-:W-:-:S04]  /*2cc0*/  ISETP.GT.AND P1, PT, R3, RZ, PT ;  /* 0x000000ff0300720c */ /* 0x000fc80003f24270 */
[----:B------:R-:W-:Y:S01]  /*2cd0*/  ISETP.GT.AND P2, PT, R0, RZ, P1 ;  /* 0x000000ff0000720c */ /* 0x000fe20000f44270 */
[-C--:B0-----:R-:W-:Y:S02]  /*2ce0*/  IMAD R4, R99, R6.reuse, RZ ;  /* 0x0000000663047224 */ /* 0x081fe400078e02ff */
[----:B------:R-:W-:-:S04]  /*2cf0*/  IMAD.WIDE.U32 R10, R98, R6, R10 ;  /* 0x00000006620a7225 */ /* 0x000fc800078e000a */
[----:B------:R-:W-:-:S04]  /*2d00*/  IMAD R5, R98, R7, R4 ;  /* 0x0000000762057224 */ /* 0x000fc800078e0204 */
[----:B------:R-:W-:Y:S01]  /*2d10*/  IMAD.IADD R9, R11, 0x1, R5 ;  /* 0x000000010b097824 */ /* 0x000fe200078e0205 */
[----:B------:R-:W-:Y:S06]  /*2d20*/  @!P0 BRA `(.L_x_38) ;  /* 0x0000002400d48947 */ /* 0x000fec0003800000 */
[----:B------:R-:W0:Y:S01]  /*2d30*/  LDC.64 R100, c[0x0][0x5b8] ;  /* 0x00016e00ff647b82 */ /* 0x000e220000000a00 */
[----:B------:R-:W-:-:S07]  /*2d40*/  ULDC.64 UR4, c[0x0][0x5c0] ;  /* 0x0001700000047ab9 */ /* 0x000fce0000000a00 */
[----:B------:R-:W1:Y:S08]  /*2d50*/  LDC.64 R104, c[0x0][0x5b0] ;  /* 0x00016c00ff687b82 */ /* 0x000e700000000a00 */
[----:B------:R-:W2:Y:S01]  /*2d60*/  LDC.64 R106, c[0x0][0x5a8] ;  /* 0x00016a00ff6a7b82 */ /* 0x000ea20000000a00 */
[-C--:B0-----:R-:W-:Y:S02]  /*2d70*/  IMAD R8, R15, R100.reuse, RZ ;  /* 0x000000640f087224 */ /* 0x081fe400078e02ff */
[----:B------:R-:W-:-:S04]  /*2d80*/  IMAD.WIDE.U32 R4, R2, R100, R12 ;  /* 0x0000006402047225 */ /* 0x000fc800078e000c */
[----:B------:R-:W-:Y:S01]  /*2d90*/  IMAD R101, R2, R101, R8 ;  /* 0x0000006502657224 */ /* 0x000fe200078e0208 */
[----:B------:R-:W-:Y:S01]  /*2da0*/  IADD3 R14, P0, R92, R4, RZ ;  /* 0x000000045c0e7210 */ /* 0x000fe20007f1e0ff */
[----:B-1----:R-:W-:-:S03]  /*2db0*/  IMAD R4, R99, R104, RZ ;  /* 0x0000006863047224 */ /* 0x002fc600078e02ff */
[----:B------:R-:W-:Y:S01]  /*2dc0*/  IADD3.X R15, R93, R5, R101, P0, !PT ;  /* 0x000000055d0f7210 */ /* 0x000fe200007fe465 */
[C---:B------:R-:W-:Y:S02]  /*2dd0*/  IMAD R103, R98.reuse, R105, R4 ;  /* 0x0000006962677224 */ /* 0x040fe400078e0204 */
[----:B------:R-:W-:-:S04]  /*2de0*/  IMAD.WIDE.U32 R4, R98, R104, R14 ;  /* 0x0000006862047225 */ /* 0x000fc800078e000e */
[----:B------:R-:W-:Y:S01]  /*2df0*/  IMAD.IADD R5, R5, 0x1, R103 ;  /* 0x0000000105057824 */ /* 0x000fe200078e0267 */
[----:B--2---:R-:W-:-:S04]  /*2e00*/  LEA R20, P0, R4, R106, 0x1 ;  /* 0x0000006a04147211 */ /* 0x004fc800078008ff */
[----:B------:R-:W-:-:S05]  /*2e10*/  LEA.HI.X R21, R4, R107, R5, 0x1, P0 ;  /* 0x0000006b04157211 */ /* 0x000fca00000f0c05 */
[----:B------:R-:W2:Y:S01]  /*2e20*/  @P2 LDG.E.LTC128B.U16 R19, desc[UR36][R20.64] ;  /* 0x0000002414132981 */ /* 0x000ea2000c1e1520 */
[----:B------:R-:W-:Y:S01]  /*2e30*/  IMAD.WIDE.U32 R4, R98, R104, R92 ;  /* 0x0000006862047225 */ /* 0x000fe200078e005c */
[----:B------:R-:W-:Y:S02]  /*2e40*/  BSSY B1, `(.L_x_39) ;  /* 0x0000015000017945 */ /* 0x000fe40003800000 */
[----:B------:R-:W-:-:S04]  /*2e50*/  IADD3 R94, P0, R12, R4, RZ ;  /* 0x000000040c5e7210 */ /* 0x000fc80007f1e0ff */
[----:B------:R-:W-:Y:S02]  /*2e60*/  IADD3.X R95, R13, R103, R5, P0, !PT ;  /* 0x000000670d5f7210 */ /* 0x000fe400007fe405 */
[----:B------:R-:W-:Y:S01]  /*2e70*/  LEA R8, P0, R10, UR4, 0x1 ;  /* 0x000000040a087c11 */ /* 0x000fe2000f8008ff */
[----:B------:R-:W-:-:S03]  /*2e80*/  IMAD.WIDE.U32 R94, R2, R100, R94 ;  /* 0x00000064025e7225 */ /* 0x000fc600078e005e */
[----:B------:R-:W-:Y:S02]  /*2e90*/  LEA.HI.X R9, R10, UR5, R9, 0x1, P0 ;  /* 0x000000050a097c11 */ /* 0x000fe400080f0c09 */
[----:B------:R-:W-:-:S04]  /*2ea0*/  ISETP.GT.AND P0, PT, R3, 0x1, PT ;  /* 0x000000010300780c */ /* 0x000fc80003f04270 */
[----:B------:R-:W-:Y:S01]  /*2eb0*/  ISETP.GT.AND P3, PT, R0, RZ, P0 ;  /* 0x000000ff0000720c */ /* 0x000fe20000764270 */
[----:B--2---:R-:W-:-:S05]  /*2ec0*/  HADD2.F32 R4, -RZ, R19.H0_H0 ;  /* 0x20000013ff047230 */ /* 0x004fca0000004100 */
[----:B------:R-:W-:Y:S01]  /*2ed0*/  FMUL R5, R4, R83 ;  /* 0x0000005304057220 */ /* 0x000fe20000400000 */
[----:B------:R-:W-:-:S03]  /*2ee0*/  LEA R4, P4, R94, R106, 0x1 ;  /* 0x0000006a5e047211 */ /* 0x000fc600078808ff */
[----:B------:R-:W-:-:S05]  /*2ef0*/  FFMA R5, R72, R82, R5 ;  /* 0x0000005248057223 */ /* 0x000fca0000000005 */
[----:B------:R-:W-:Y:S01]  /*2f00*/  F2FP.F16.F32.PACK_AB R10, RZ, R5 ;  /* 0x00000005ff0a723e */ /* 0x000fe200000000ff */
[----:B------:R-:W-:-:S03]  /*2f10*/  IMAD.IADD R5, R101, 0x1, R95 ;  /* 0x0000000165057824 */ /* 0x000fc600078e025f */
[----:B------:R-:W-:Y:S01]  /*2f20*/  PRMT R11, R10, 0x7610, R11 ;  /* 0x000076100a0b7816 */ /* 0x000fe2000000000b */
[----:B------:R-:W-:Y:S01]  /*2f30*/  IMAD.SHL.U32 R10, R104, 0x8, RZ ;  /* 0x00000008680a7824 */ /* 0x000fe200078e00ff */
[----:B------:R-:W-:-:S03]  /*2f40*/  LEA.HI.X R5, R94, R107, R5, 0x1, P4 ;  /* 0x0000006b5e057211 */ /* 0x000fc600020f0c05 */
[----:B------:R0:W-:Y:S02]  /*2f50*/  @P2 STG.E.U16 desc[UR36][R8.64], R11 ;  /* 0x0000000b08002986 */ /* 0x0001e4000c101524 */
[----:B0-----:R-:W-:Y:S01]  /*2f60*/  SHF.L.U64.HI R11, R104, 0x3, R105 ;  /* 0x00000003680b7819 */ /* 0x001fe20000010269 */
[----:B------:R-:W-:Y:S06]  /*2f70*/  @!P3 BRA `(.L_x_40) ;  /* 0x000000000004b947 */ /* 0x000fec0003800000 */
[----:B------:R0:W5:Y:S02]  /*2f80*/  LDG.E.LTC128B.U16 R19, desc[UR36][R4.64+0x2] ;  /* 0x0000022404137981 */ /* 0x000164000c1e1520 */
.L_x_40:
[----:B------:R-:W-:Y:S05]  /*2f90*/  BSYNC B1 ;  /* 0x0000000000017941 */ /* 0x000fea0003800000 */
.L_x_39:
[----:B-----5:R-:W-:Y:S01]  /*2fa0*/  HADD2.F32 R20, -RZ, R19.H0_H0 ;  /* 0x20000013ff147230 */ /* 0x020fe20000004100 */
[----:B------:R-:W-:Y:S01]  /*2fb0*/  ISETP.GT.AND P1, PT, R0, 0x8, P1 ;  /* 0x000000080000780c */ /* 0x000fe20000f24270 */
[----:B------:R-:W-:-:S04]  /*2fc0*/  IMAD.WIDE.U32 R10, R98, R104, R10 ;  /* 0x00000068620a7225 */ /* 0x000fc800078e000a */
[----:B------:R-:W-:Y:S01]  /*2fd0*/  FMUL R20, R20, R83 ;  /* 0x0000005314147220 */ /* 0x000fe20000400000 */
[----:B------:R-:W-:Y:S01]  /*2fe0*/  IMAD.IADD R103, R103, 0x1, R11 ;  /* 0x0000000167677824 */ /* 0x000fe200078e020b */
[----:B------:R-:W-:Y:S02]  /*2ff0*/  IADD3 R11, P2, R14, R10, RZ ;  /* 0x0000000a0e0b7210 */ /* 0x000fe40007f5e0ff */
[----:B------:R-:W-:-:S03]  /*3000*/  FFMA R20, R73, R82, R20 ;  /* 0x0000005249147223 */ /* 0x000fc60000000014 */
[----:B------:R-:W-:Y:S01]  /*3010*/  IMAD.X R22, R103, 0x1, R15, P2 ;  /* 0x0000000167167824 */ /* 0x000fe200010e060f */
[C---:B------:R-:W-:Y:S02]  /*3020*/  LEA R14, P2, R11.reuse, R106, 0x1 ;  /* 0x0000006a0b0e7211 */ /* 0x040fe400078408ff */
[----:B------:R-:W-:Y:S02]  /*3030*/  F2FP.F16.F32.PACK_AB R20, RZ, R20 ;  /* 0x00000014ff14723e */ /* 0x000fe400000000ff */
[----:B------:R-:W-:-:S03]  /*3040*/  LEA.HI.X R15, R11, R107, R22, 0x1, P2 ;  /* 0x0000006b0b0f7211 */ /* 0x000fc600010f0c16 */
[----:B------:R1:W-:Y:S04]  /*3050*/  @P3 STG.E.U16 desc[UR36][R8.64+0x2], R20 ;  /* 0x0000021408003986 */ /* 0x0003e8000c101524 */
[----:B------:R-:W2:Y:S01]  /*3060*/  @P1 LDG.E.LTC128B.U16 R19, desc[UR36][R14.64] ;  /* 0x000000240e131981 */ /* 0x000ea2000c1e1520 */
[----:B------:R-:W-:Y:S01]  /*3070*/  IADD3 R12, P2, P3, R12, R10, R92 ;  /* 0x0000000a0c0c7210 */ /* 0x000fe20007b5e05c */
[----:B------:R-:W-:Y:S01]  /*3080*/  BSSY B1, `(.L_x_41) ;  /* 0x0000011000017945 */ /* 0x000fe20003800000 */
[----:B------:R-:W-:Y:S02]  /*3090*/  SHF.L.U64.HI R7, R6, 0x4, R7 ;  /* 0x0000000406077819 */ /* 0x000fe40000010207 */
[----:B------:R-:W-:Y:S02]  /*30a0*/  IADD3.X R13, R13, R103, R93, P2, P3 ;  /* 0x000000670d0d7210 */ /* 0x000fe400017e645d */
[----:B------:R-:W-:Y:S01]  /*30b0*/  ISETP.GT.AND P0, PT, R0, 0x8, P0 ;  /* 0x000000080000780c */ /* 0x000fe20000704270 */
[----:B------:R-:W-:-:S04]  /*30c0*/  IMAD.WIDE.U32 R12, R2, R100, R12 ;  /* 0x00000064020c7225 */ /* 0x000fc800078e000c */
[----:B------:R-:W-:Y:S02]  /*30d0*/  IMAD.IADD R2, R101, 0x1, R13 ;  /* 0x0000000165027824 */ /* 0x000fe400078e020d */
[----:B--2---:R-:W-:-:S05]  /*30e0*/  HADD2.F32 R10, -RZ, R19.H0_H0 ;  /* 0x20000013ff0a7230 */ /* 0x004fca0000004100 */
[----:B------:R-:W-:Y:S01]  /*30f0*/  FMUL R11, R10, R83 ;  /* 0x000000530a0b7220 */ /* 0x000fe20000400000 */
[----:B------:R-:W-:Y:S02]  /*3100*/  LEA R10, P2, R6, R8, 0x4 ;  /* 0x00000008060a7211 */ /* 0x000fe400078420ff */
[----:B------:R-:W-:Y:S01]  /*3110*/  LEA R6, P3, R12, R106, 0x1 ;  /* 0x0000006a0c067211 */ /* 0x000fe200078608ff */
[----:B------:R-:W-:-:S05]  /*3120*/  FFMA R11, R74, R82, R11 ;  /* 0x000000524a0b7223 */ /* 0x000fca000000000b */
[----:B------:R-:W-:Y:S01]  /*3130*/  F2FP.F16.F32.PACK_AB R13, RZ, R11 ;  /* 0x0000000bff0d723e */ /* 0x000fe200000000ff */
[----:B------:R-:W-:Y:S01]  /*3140*/  IMAD.X R11, R7, 0x1, R9, P2 ;  /* 0x00000001070b7824 */ /* 0x000fe200010e0609 */
[----:B------:R-:W-:-:S04]  /*3150*/  LEA.HI.X R7, R12, R107, R2, 0x1, P3 ;  /* 0x0000006b0c077211 */ /* 0x000fc800018f0c02 */
[----:B------:R1:W-:Y:S01]  /*3160*/  @P1 STG.E.U16 desc[UR36][R10.64], R13 ;  /* 0x0000000d0a001986 */ /* 0x0003e2000c101524 */
[----:B------:R-:W-:Y:S05]  /*3170*/  @!P0 BRA `(.L_x_42) ;  /* 0x0000000000048947 */ /* 0x000fea0003800000 */
[----:B------:R2:W5:Y:S02]  /*3180*/  LDG.E.LTC128B.U16 R19, desc[UR36][R6.64+0x2] ;  /* 0x0000022406137981 */ /* 0x000564000c1e1520 */
.L_x_42:
[----:B------:R-:W-:Y:S05]  /*3190*/  BSYNC B1 ;  /* 0x0000000000017941 */ /* 0x000fea0003800000 */
.L_x_41:
[----:B-----5:R-:W-:Y:S01]  /*31a0*/  HADD2.F32 R2, -RZ, R19.H0_H0 ;  /* 0x20000013ff027230 */ /* 0x020fe20000004100 */
[----:B------:R-:W-:Y:S01]  /*31b0*/  ISETP.GT.AND P1, PT, R3, 0x8, PT ;  /* 0x000000080300780c */ /* 0x000fe20003f24270 */
[----:B------:R-:W-:Y:S03]  /*31c0*/  BSSY B1, `(.L_x_43) ;  /* 0x0000008000017945 */ /* 0x000fe60003800000 */
[----:B------:R-:W-:Y:S01]  /*31d0*/  FMUL R2, R2, R83 ;  /* 0x0000005302027220 */ /* 0x000fe20000400000 */
[----:B------:R-:W-:-:S03]  /*31e0*/  ISETP.GT.AND P2, PT, R0, RZ, P1 ;  /* 0x000000ff0000720c */ /* 0x000fc60000f44270 */
[----:B------:R-:W-:-:S05]  /*31f0*/  FFMA R2, R75, R82, R2 ;  /* 0x000000524b027223 */ /* 0x000fca0000000002 */
[----:B------:R-:W-:-:S05]  /*3200*/  F2FP.F16.F32.PACK_AB R2, RZ, R2 ;  /* 0x00000002ff02723e */ /* 0x000fca00000000ff */
[----:B------:R3:W-:Y:S01]  /*3210*/  @P0 STG.E.U16 desc[UR36][R10.64+0x2], R2 ;  /* 0x000002020a000986 */ /* 0x0007e2000c101524 */
[----:B------:R-:W-:Y:S05]  /*3220*/  @!P2 BRA `(.L_x_44) ;  /* 0x000000000004a947 */ /* 0x000fea0003800000 */
[----:B------:R4:W5:Y:S02]  /*3230*/  LDG.E.LTC128B.U16 R19, desc[UR36][R4.64+0x10] ;  /* 0x0000102404137981 */ /* 0x000964000c1e1520 */
.L_x_44:
[----:B------:R-:W-:Y:S05]  /*3240*/  BSYNC B1 ;  /* 0x0000000000017941 */ /* 0x000fea0003800000 */
.L_x_43:
[----:B---3-5:R-:W-:Y:S01]  /*3250*/  HADD2.F32 R2, -RZ, R19.H0_H0 ;  /* 0x20000013ff027230 */ /* 0x028fe20000004100 */
[----:B------:R-:W-:Y:S01]  /*3260*/  ISETP.GT.AND P0, PT, R3, 0x9, PT ;  /* 0x000000090300780c */ /* 0x000fe20003f04270 */
[----:B------:R-:W-:Y:S03]  /*3270*/  BSSY B1, `(.L_x_45) ;  /* 0x0000008000017945 */ /* 0x000fe60003800000 */
[----:B-1----:R-:W-:Y:S01]  /*3280*/  FMUL R13, R2, R83 ;  /* 0x00000053020d7220 */ /* 0x002fe20000400000 */
[----:B------:R-:W-:-:S03]  /*3290*/  ISETP.GT.AND P3, PT, R0, RZ, P0 ;  /* 0x000000ff0000720c */ /* 0x000fc60000764270 */
[----:B------:R-:W-:-:S05]  /*32a0*/  FFMA R13, R76, R82, R13 ;  /* 0x000000524c0d7223 */ /* 0x000fca000000000d */
[----:B------:R-:W-:-:S05]  /*32b0*/  F2FP.F16.F32.PACK_AB R13, RZ, R13 ;  /* 0x0000000dff0d723e */ /* 0x000fca00000000ff */
[----:B------:R1:W-:Y:S01]  /*32c0*/  @P2 STG.E.U16 desc[UR36][R8.64+0x10], R13 ;  /* 0x0000100d08002986 */ /* 0x0003e2000c101524 */
[----:B------:R-:W-:Y:S05]  /*32d0*/  @!P3 BRA `(.L_x_46) ;  /* 0x000000000004b947 */ /* 0x000fea0003800000 */
[----:B------:R3:W5:Y:S02]  /*32e0*/  LDG.E.LTC128B.U16 R19, desc[UR36][R4.64+0x12] ;  /* 0x0000122404137981 */ /* 0x000764000c1e1520 */
.L_x_46:
[----:B------:R-:W-:Y:S05]  /*32f0*/  BSYNC B1 ;  /* 0x0000000000017941 */ /* 0x000fea0003800000 */
.L_x_45:
[----:B-----5:R-:W-:Y:S01]  /*3300*/  HADD2.F32 R2, -RZ, R19.H0_H0 ;  /* 0x20000013ff027230 */ /* 0x020fe20000004100 */
[----:B------:R-:W-:Y:S01]  /*3310*/  ISETP.GT.AND P1, PT, R0, 0x8, P1 ;  /* 0x000000080000780c */ /* 0x000fe20000f24270 */
[----:B------:R-:W-:Y:S03]  /*3320*/  BSSY B1, `(.L_x_47) ;  /* 0x0000007000017945 */ /* 0x000fe60003800000 */
[----:B------:R-:W-:-:S04]  /*3330*/  FMUL R2, R2, R83 ;  /* 0x0000005302027220 */ /* 0x000fc80000400000 */
[----:B------:R-:W-:-:S05]  /*3340*/  FFMA R2, R77, R82, R2 ;  /* 0x000000524d027223 */ /* 0x000fca0000000002 */
[----:B------:R-:W-:-:S05]  /*3350*/  F2FP.F16.F32.PACK_AB R2, RZ, R2 ;  /* 0x00000002ff02723e */ /* 0x000fca00000000ff */
[----:B------:R0:W-:Y:S01]  /*3360*/  @P3 STG.E.U16 desc[UR36][R8.64+0x12], R2 ;  /* 0x0000120208003986 */ /* 0x0001e2000c101524 */
[----:B------:R-:W-:Y:S05]  /*3370*/  @!P1 BRA `(.L_x_48) ;  /* 0x0000000000049947 */ /* 0x000fea0003800000 */
[----:B------:R0:W5:Y:S02]  /*3380*/  LDG.E.LTC128B.U16 R19, desc[UR36][R6.64+0x10] ;  /* 0x0000102406137981 */ /* 0x000164000c1e1520 */
.L_x_48:
[----:B------:R-:W-:Y:S05]  /*3390*/  BSYNC B1 ;  /* 0x0000000000017941 */ /* 0x000fea0003800000 */
.L_x_47:
[----:B0----5:R-:W-:Y:S01]  /*33a0*/  HADD2.F32 R2, -RZ, R19.H0_H0 ;  /* 0x20000013ff027230 */ /* 0x021fe20000004100 */
[----:B------:R-:W-:Y:S01]  /*33b0*/  ISETP.GT.AND P0, PT, R0, 0x8, P0 ;  /* 0x000000080000780c */ /* 0x000fe20000704270 */
[----:B------:R-:W-:Y:S03]  /*33c0*/  BSSY B1, `(.L_x_49) ;  /* 0x0000007000017945 */ /* 0x000fe60003800000 */
[----:B-1----:R-:W-:-:S04]  /*33d0*/  FMUL R13, R2, R83 ;  /* 0x00000053020d7220 */ /* 0x002fc80000400000 */
[----:B------:R-:W-:-:S05]  /*33e0*/  FFMA R13, R78, R82, R13 ;  /* 0x000000524e0d7223 */ /* 0x000fca000000000d */
[----:B------:R-:W-:-:S05]  /*33f0*/  F2FP.F16.F32.PACK_AB R13, RZ, R13 ;  /* 0x0000000dff0d723e */ /* 0x000fca00000000ff */
[----:B------:R0:W-:Y:S01]  /*3400*/  @P1 STG.E.U16 desc[UR36][R10.64+0x10], R13 ;  /* 0x0000100d0a001986 */ /* 0x0001e2000c101524 */
[----:B------:R-:W-:Y:S05]  /*3410*/  @!P0 BRA `(.L_x_50) ;  /* 0x0000000000048947 */ /* 0x000fea0003800000 */
[----:B------:R1:W5:Y:S02]  /*3420*/  LDG.E.LTC128B.U16 R19, desc[UR36][R6.64+0x12] ;  /* 0x0000122406137981 */ /* 0x000364000c1e1520 */
.L_x_50:
[----:B------:R-:W-:Y:S05]  /*3430*/  BSYNC B1 ;  /* 0x0000000000017941 */ /* 0x000fea0003800000 */
.L_x_49:
        /* <DEDUP_REMOVED lines=10> */
.L_x_52:
[----:B------:R-:W-:Y:S05]  /*34e0*/  BSYNC B1 ;  /* 0x0000000000017941 */ /* 0x000fea0003800000 */
.L_x_51:
[----:B0----5:R-:W-:Y:S01]  /*34f0*/  HADD2.F32 R2, -RZ, R19.H0_H0 ;  /* 0x20000013ff027230 */ /* 0x021fe20000004100 */
        /* <DEDUP_REMOVED lines=9> */
.L_x_54:
[----:B------:R-:W-:Y:S05]  /*3590*/  BSYNC B1 ;  /* 0x0000000000017941 */ /* 0x000fea0003800000 */
.L_x_53:
        /* <DEDUP_REMOVED lines=9> */
.L_x_56:
[----:B------:R-:W-:Y:S05]  /*3630*/  BSYNC B1 ;  /* 0x0000000000017941 */ /* 0x000fea0003800000 */
.L_x_55:
[----:B0----5:R-:W-:Y:S01]  /*3640*/  HADD2.F32 R2, -RZ, R19.H0_H0 ;  /* 0x20000013ff027230 */ /* 0x021fe20000004100 */
        /* <DEDUP_REMOVED lines=8> */
.L_x_58:
[----:B------:R-:W-:Y:S05]  /*36d0*/  BSYNC B1 ;  /* 0x0000000000017941 */ /* 0x000fea0003800000 */
.L_x_57:
        /* <DEDUP_REMOVED lines=10> */
.L_x_60:
[----:B------:R-:W-:Y:S05]  /*3780*/  BSYNC B1 ;  /* 0x0000000000017941 */ /* 0x000fea0003800000 */
.L_x_59:
        /* <DEDUP_REMOVED lines=10> */
.L_x_62:
[----:B------:R-:W-:Y:S05]  /*3830*/  BSYNC B1 ;  /* 0x0000000000017941 */ /* 0x000fea0003800000 */
.L_x_61:
        /* <DEDUP_REMOVED lines=9> */
.L_x_64:
[----:B------:R-:W-:Y:S05]  /*38d0*/  BSYNC B1 ;  /* 0x0000000000017941 */ /* 0x000fea0003800000 */
.L_x_63:
        /* <DEDUP_REMOVED lines=9> */
.L_x_66:
[----:B------:R-:W-:Y:S05]  /*3970*/  BSYNC B1 ;  /* 0x0000000000017941 */ /* 0x000fea0003800000 */
.L_x_65:
        /* <DEDUP_REMOVED lines=10> */
.L_x_68:
[----:B------:R-:W-:Y:S05]  /*3a20*/  BSYNC B1 ;  /* 0x0000000000017941 */ /* 0x000fea0003800000 */
.L_x_67:
        /* <DEDUP_REMOVED lines=10> */
.L_x_70:
[----:B------:R-:W-:Y:S05]  /*3ad0*/  BSYNC B1 ;  /* 0x0000000000017941 */ /* 0x000fea0003800000 */
.L_x_69:
        /* <DEDUP_REMOVED lines=9> */
.L_x_72:
[----:B------:R-:W-:Y:S05]  /*3b70*/  BSYNC B1 ;  /* 0x0000000000017941 */ /* 0x000fea0003800000 */
.L_x_71:
        /* <DEDUP_REMOVED lines=9> */
.L_x_74:
[----:B------:R-:W-:Y:S05]  /*3c10*/  BSYNC B1 ;  /* 0x0000000000017941 */ /* 0x000fea0003800000 */
.L_x_73:
        /* <DEDUP_REMOVED lines=10> */
.L_x_76:
[----:B------:R-:W-:Y:S05]  /*3cc0*/  BSYNC B1 ;  /* 0x0000000000017941 */ /* 0x000fea0003800000 */
.L_x_75:
        /* <DEDUP_REMOVED lines=10> */
.L_x_78:
[----:B------:R-:W-:Y:S05]  /*3d70*/  BSYNC B1 ;  /* 0x0000000000017941 */ /* 0x000fea0003800000 */
.L_x_77:
        /* <DEDUP_REMOVED lines=9> */
.L_x_80:
[----:B------:R-:W-:Y:S05]  /*3e10*/  BSYNC B1 ;  /* 0x0000000000017941 */ /* 0x000fea0003800000 */
.L_x_79:
        /* <DEDUP_REMOVED lines=9> */
.L_x_82:
[----:B------:R-:W-:Y:S05]  /*3eb0*/  BSYNC B1 ;  /* 0x0000000000017941 */ /* 0x000fea0003800000 */
.L_x_81:
        /* <DEDUP_REMOVED lines=10> */
.L_x_84:
[----:B------:R-:W-:Y:S05]  /*3f60*/  BSYNC B1 ;  /* 0x0000000000017941 */ /* 0x000fea0003800000 */
.L_x_83:
        /* <DEDUP_REMOVED lines=10> */
.L_x_86:
[----:B------:R-:W-:Y:S05]  /*4010*/  BSYNC B1 ;  /* 0x0000000000017941 */ /* 0x000fea0003800000 */
.L_x_85:
        /* <DEDUP_REMOVED lines=9> */
.L_x_88:
[----:B------:R-:W-:Y:S05]  /*40b0*/  BSYNC B1 ;  /* 0x0000000000017941 */ /* 0x000fea0003800000 */
.L_x_87:
        /* <DEDUP_REMOVED lines=9> */
.L_x_90:
[----:B------:R-:W-:Y:S05]  /*4150*/  BSYNC B1 ;  /* 0x0000000000017941 */ /* 0x000fea0003800000 */
.L_x_89:
        /* <DEDUP_REMOVED lines=10> */
.L_x_92:
[----:B------:R-:W-:Y:S05]  /*4200*/  BSYNC B1 ;  /* 0x0000000000017941 */ /* 0x000fea0003800000 */
.L_x_91:
        /* <DEDUP_REMOVED lines=10> */
.L_x_94:
[----:B------:R-:W-:Y:S05]  /*42b0*/  BSYNC B1 ;  /* 0x0000000000017941 */ /* 0x000fea0003800000 */
.L_x_93:
        /* <DEDUP_REMOVED lines=9> */
.L_x_96:
[----:B------:R-:W-:Y:S05]  /*4350*/  BSYNC B1 ;  /* 0x0000000000017941 */ /* 0x000fea0003800000 */
.L_x_95:
        /* <DEDUP_REMOVED lines=9> */
.L_x_98:
[----:B------:R-:W-:Y:S05]  /*43f0*/  BSYNC B1 ;  /* 0x0000000000017941 */ /* 0x000fea0003800000 */
.L_x_97:
        /* <DEDUP_REMOVED lines=10> */
.L_x_100:
[----:B------:R-:W-:Y:S05]  /*44a0*/  BSYNC B1 ;  /* 0x0000000000017941 */ /* 0x000fea0003800000 */
.L_x_99:
        /* <DEDUP_REMOVED lines=10> */
.L_x_102:
[----:B------:R-:W-:Y:S05]  /*4550*/  BSYNC B1 ;  /* 0x0000000000017941 */ /* 0x000fea0003800000 */
.L_x_101:
        /* <DEDUP_REMOVED lines=9> */
.L_x_104:
[----:B------:R-:W-:Y:S05]  /*45f0*/  BSYNC B1 ;  /* 0x0000000000017941 */ /* 0x000fea0003800000 */
.L_x_103:
        /* <DEDUP_REMOVED lines=9> */
.L_x_106:
[----:B------:R-:W-:Y:S05]  /*4690*/  BSYNC B1 ;  /* 0x0000000000017941 */ /* 0x000fea0003800000 */
.L_x_105:
        /* <DEDUP_REMOVED lines=10> */
.L_x_108:
[----:B------:R-:W-:Y:S05]  /*4740*/  BSYNC B1 ;  /* 0x0000000000017941 */ /* 0x000fea0003800000 */
.L_x_107:
        /* <DEDUP_REMOVED lines=10> */
.L_x_110:
[----:B------:R-:W-:Y:S05]  /*47f0*/  BSYNC B1 ;  /* 0x0000000000017941 */ /* 0x000fea0003800000 */
.L_x_109:
        /* <DEDUP_REMOVED lines=9> */
.L_x_112:
[----:B------:R-:W-:Y:S05]  /*4890*/  BSYNC B1 ;  /* 0x0000000000017941 */ /* 0x000fea0003800000 */
.L_x_111:
        /* <DEDUP_REMOVED lines=9> */
.L_x_114:
[----:B------:R-:W-:Y:S05]  /*4930*/  BSYNC B1 ;  /* 0x0000000000017941 */ /* 0x000fea0003800000 */
.L_x_113:
        /* <DEDUP_REMOVED lines=10> */
.L_x_116:
[----:B------:R-:W-:Y:S05]  /*49e0*/  BSYNC B1 ;  /* 0x0000000000017941 */ /* 0x000fea0003800000 */
.L_x_115:
        /* <DEDUP_REMOVED lines=10> */
.L_x_118:
[----:B------:R-:W-:Y:S05]  /*4a90*/  BSYNC B1 ;  /* 0x0000000000017941 */ /* 0x000fea0003800000 */
.L_x_117:
        /* <DEDUP_REMOVED lines=9> */
.L_x_120:
[----:B------:R-:W-:Y:S05]  /*4b30*/  BSYNC B1 ;  /* 0x0000000000017941 */ /* 0x000fea0003800000 */
.L_x_119:
        /* <DEDUP_REMOVED lines=9> */
.L_x_122:
[----:B------:R-:W-:Y:S05]  /*4bd0*/  BSYNC B1 ;  /* 0x0000000000017941 */ /* 0x000fea0003800000 */
.L_x_121:
        /* <DEDUP_REMOVED lines=10> */
.L_x_124:
[----:B------:R-:W-:Y:S05]  /*4c80*/  BSYNC B1 ;  /* 0x0000000000017941 */ /* 0x000fea0003800000 */
.L_x_123:
        /* <DEDUP_REMOVED lines=10> */
.L_x_126:
[----:B------:R-:W-:Y:S05]  /*4d30*/  BSYNC B1 ;  /* 0x0000000000017941 */ /* 0x000fea0003800000 */
.L_x_125:
        /* <DEDUP_REMOVED lines=9> */
.L_x_128:
[----:B------:R-:W-:Y:S05]  /*4dd0*/  BSYNC B1 ;  /* 0x0000000000017941 */ /* 0x000fea0003800000 */
.L_x_127:
        /* <DEDUP_REMOVED lines=9> */
.L_x_130:
[----:B------:R-:W-:Y:S05]  /*4e70*/  BSYNC B1 ;  /* 0x0000000000017941 */ /* 0x000fea0003800000 */
.L_x_129:
        /* <DEDUP_REMOVED lines=10> */
.L_x_132:
[----:B------:R-:W-:Y:S05]  /*4f20*/  BSYNC B1 ;  /* 0x0000000000017941 */ /* 0x000fea0003800000 */
.L_x_131:
        /* <DEDUP_REMOVED lines=10> */
.L_x_134:
[----:B------:R-:W-:Y:S05]  /*4fd0*/  BSYNC B1 ;  /* 0x0000000000017941 */ /* 0x000fea0003800000 */
.L_x_133:
        /* <DEDUP_REMOVED lines=9> */
.L_x_136:
[----:B------:R-:W-:Y:S05]  /*5070*/  BSYNC B1 ;  /* 0x0000000000017941 */ /* 0x000fea0003800000 */
.L_x_135:
        /* <DEDUP_REMOVED lines=9> */
.L_x_138:
[----:B------:R-:W-:Y:S05]  /*5110*/  BSYNC B1 ;  /* 0x0000000000017941 */ /* 0x000fea0003800000 */
.L_x_137:
        /* <DEDUP_REMOVED lines=10> */
.L_x_140:
[----:B------:R-:W-:Y:S05]  /*51c0*/  BSYNC B1 ;  /* 0x0000000000017941 */ /* 0x000fea0003800000 */
.L_x_139:
[----:B0----5:R-:W-:Y:S01]  /*51d0*/  HADD2.F32 R2, -RZ, R19.H0_H0 ;  /* 0x20000013ff027230 */ /* 0x021fe20000004100 */
[----:B------:R-:W-:Y:S01]  /*51e0*/  ISETP.GT.AND P0, PT, R3, 0x69, PT ;  /* 0x000000690300780c */ /* 0x000fe20003f04270 */
[----:B------:R-:W-:Y:S01]  /*51f0*/  @P2 IMAD.MOV.U32 R3, RZ, RZ, R9 ;  /* 0x000000ffff032224 */ /* 0x000fe200078e0009 */
[----:B------:R-:W-:Y:S02]  /*5200*/  BSSY B1, `(.L_x_141) ;  /* 0x0000009000017945 */ /* 0x000fe40003800000 */
[----:B------:R-:W-:Y:S01]  /*5210*/  FMUL R13, R2, R83 ;  /* 0x00000053020d7220 */ /* 0x000fe20000400000 */
[----:B------:R-:W-:Y:S01]  /*5220*/  @P2 IMAD.MOV.U32 R2, RZ, RZ, R8 ;  /* 0x000000ffff022224 */ /* 0x000fe200078e0008 */
[----:B------:R-:W-:Y:S02]  /*5230*/  ISETP.GT.AND P3, PT, R0, RZ, P0 ;  /* 0x000000ff0000720c */ /* 0x000fe40000764270 */
[----:B------:R-:W-:-:S05]  /*5240*/  FFMA R13, R28, R82, R13 ;  /* 0x000000521c0d7223 */ /* 0x000fca000000000d */
[----:B------:R-:W-:-:S05]  /*5250*/  F2FP.F16.F32.PACK_AB R13, RZ, R13 ;  /* 0x0000000dff0d723e */ /* 0x000fca00000000ff */
[----:B------:R0:W-:Y:S01]  /*5260*/  @P2 STG.E.U16 desc[UR36][R2.64+0xd0], R13 ;  /* 0x0000d00d02002986 */ /* 0x0001e2000c101524 */
[----:B------:R-:W-:Y:S05]  /*5270*/  @!P3 BRA `(.L_x_142) ;  /* 0x000000000004b947 */ /* 0x000fea0003800000 */
[----:B------:R0:W5:Y:S02]  /*5280*/  LDG.E.LTC128B.U16 R19, desc[UR36][R4.64+0xd2] ;  /* 0x0000d22404137981 */ /* 0x000164000c1e1520 */
.L_x_142:
[----:B------:R-:W-:Y:S05]  /*5290*/  BSYNC B1 ;  /* 0x0000000000017941 */ /* 0x000fea0003800000 */
.L_x_141:
        /* <DEDUP_REMOVED lines=9> */
.L_x_144:
[----:B------:R-:W-:Y:S05]  /*5330*/  BSYNC B1 ;  /* 0x0000000000017941 */ /* 0x000fea0003800000 */
.L_x_143:
[----:B0----5:R-:W-:Y:S01]  /*5340*/  HADD2.F32 R2, -RZ, R19.H0_H0 ;  /* 0x20000013ff027230 */ /* 0x021fe20000004100 */
[----:B------:R-:W-:Y:S01]  /*5350*/  ISETP.GT.AND P0, PT, R0, 0x8, P0 ;  /* 0x000000080000780c */ /* 0x000fe20000704270 */
[----:B------:R-:W-:Y:S03]  /*5360*/  BSSY B1, `(.L_x_145) ;  /* 0x000000a000017945 */ /* 0x000fe60003800000 */
[----:B------:R-:W-:Y:S01]  /*5370*/  FMUL R3, R2, R83 ;  /* 0x0000005302037220 */ /* 0x000fe20000400000 */
[----:B------:R-:W-:-:S03]  /*5380*/  @P1 IMAD.MOV.U32 R2, RZ, RZ, R10 ;  /* 0x000000ffff021224 */ /* 0x000fc600078e000a */
[----:B------:R-:W-:-:S05]  /*5390*/  FFMA R3, R30, R82, R3 ;  /* 0x000000521e037223 */ /* 0x000fca0000000003 */
[----:B------:R-:W-:-:S04]  /*53a0*/  F2FP.F16.F32.PACK_AB R3, RZ, R3 ;  /* 0x00000003ff03723e */ /* 0x000fc800000000ff */
[----:B---34-:R-:W-:Y:S01]  /*53b0*/  PRMT R4, R3, 0x7610, R4 ;  /* 0x0000761003047816 */ /* 0x018fe20000000004 */
[----:B------:R-:W-:-:S05]  /*53c0*/  @P1 IMAD.MOV.U32 R3, RZ, RZ, R11 ;  /* 0x000000ffff031224 */ /* 0x000fca00078e000b */
[----:B------:R0:W-:Y:S01]  /*53d0*/  @P1 STG.E.U16 desc[UR36][R2.64+0xd0], R4 ;  /* 0x0000d00402001986 */ /* 0x0001e2000c101524 */
[----:B------:R-:W-:Y:S05]  /*53e0*/  @!P0 BRA `(.L_x_146) ;  /* 0x0000000000048947 */ /* 0x000fea0003800000 */
[----:B------:R3:W5:Y:S02]  /*53f0*/  LDG.E.LTC128B.U16 R19, desc[UR36][R6.64+0xd2] ;  /* 0x0000d22406137981 */ /* 0x000764000c1e1520 */
.L_x_146:
[----:B------:R-:W-:Y:S05]  /*5400*/  BSYNC B1 ;  /* 0x0000000000017941 */ /* 0x000fea0003800000 */
.L_x_145:
[----:B------:R-:W-:Y:S05]  /*5410*/  @!P0 BRA `(.L_x_147) ;  /* 0x0000001000588947 */ /* 0x000fea0003800000 */
[----:B-----5:R-:W-:-:S05]  /*5420*/  HADD2.F32 R0, -RZ, R19.H0_H0 ;  /* 0x20000013ff007230 */ /* 0x020fca0000004100 */
[----:B------:R-:W-:-:S04]  /*5430*/  FMUL R0, R0, R83 ;  /* 0x0000005300007220 */ /* 0x000fc80000400000 */
[----:B------:R-:W-:-:S05]  /*5440*/  FFMA R0, R31, R82, R0 ;  /* 0x000000521f007223 */ /* 0x000fca0000000000 */
[----:B------:R-:W-:-:S05]  /*5450*/  F2FP.F16.F32.PACK_AB R0, RZ, R0 ;  /* 0x00000000ff00723e */ /* 0x000fca00000000ff */
[----:B------:R4:W-:Y:S01]  /*5460*/  STG.E.U16 desc[UR36][R10.64+0xd2], R0 ;  /* 0x0000d2000a007986 */ /* 0x0009e2000c101524 */
[----:B------:R-:W-:Y:S05]  /*5470*/  BRA `(.L_x_147) ;  /* 0x0000001000407947 */ /* 0x000fea0003800000 */
.L_x_38:
[----:B------:R-:W-:Y:S01]  /*5480*/  ULDC.64 UR4, c[0x0][0x5c0] ;  /* 0x0001700000047ab9 */ /* 0x000fe20000000a00 */
[----:B------:R-:W-:Y:S01]  /*5490*/  ISETP.GT.AND P3, PT, R3, 0x1, PT ;  /* 0x000000010300780c */ /* 0x000fe20003f64270 */
[-C--:B------:R-:W-:Y:S01]  /*54a0*/  FMUL R72, R72, R82.reuse ;  /* 0x0000005248487220 */ /* 0x080fe20000400000 */
[----:B------:R-:W-:Y:S01]  /*54b0*/  LEA R4, P0, R10, UR4, 0x1 ;  /* 0x000000040a047c11 */ /* 0x000fe2000f8008ff */
[-C--:B------:R-:W-:Y:S01]  /*54c0*/  FMUL R73, R73, R82.reuse ;  /* 0x0000005249497220 */ /* 0x080fe20000400000 */
[----:B------:R-:W-:Y:S01]  /*54d0*/  SHF.L.U64.HI R7, R6, 0x4, R7 ;  /* 0x0000000406077819 */ /* 0x000fe20000010207 */
[-C--:B------:R-:W-:Y:S01]  /*54e0*/  FMUL R74, R74, R82.reuse ;  /* 0x000000524a4a7220 */ /* 0x080fe20000400000 */
[----:B------:R-:W-:Y:S01]  /*54f0*/  LEA.HI.X R5, R10, UR5, R9, 0x1, P0 ;  /* 0x000000050a057c11 */ /* 0x000fe200080f0c09 */
[-C--:B------:R-:W-:Y:S01]  /*5500*/  FMUL R75, R75, R82.reuse ;  /* 0x000000524b4b7220 */ /* 0x080fe20000400000 */
[----:B------:R-:W-:Y:S01]  /*5510*/  ISETP.GT.AND P0, PT, R0, RZ, P3 ;  /* 0x000000ff0000720c */ /* 0x000fe20001f04270 */
[----:B------:R-:W-:Y:S01]  /*5520*/  FMUL R76, R76, R82 ;  /* 0x000000524c4c7220 */ /* 0x000fe20000400000 */
[----:B------:R-:W-:Y:S01]  /*5530*/  F2FP.F16.F32.PACK_AB R72, RZ, R72 ;  /* 0x00000048ff48723e */ /* 0x000fe200000000ff */
[-C--:B------:R-:W-:Y:S01]  /*5540*/  FMUL R77, R77, R82.reuse ;  /* 0x000000524d4d7220 */ /* 0x080fe20000400000 */
[----:B------:R-:W-:Y:S01]  /*5550*/  F2FP.F16.F32.PACK_AB R73, RZ, R73 ;  /* 0x00000049ff49723e */ /* 0x000fe200000000ff */
[----:B------:R-:W-:Y:S01]  /*5560*/  FMUL R78, R78, R82 ;  /* 0x000000524e4e7220 */ /* 0x000fe20000400000 */
[----:B------:R-:W-:Y:S01]  /*5570*/  ISETP.GT.AND P1, PT, R0, 0x8, P1 ;  /* 0x000000080000780c */ /* 0x000fe20000f24270 */
[----:B------:R-:W-:Y:S01]  /*5580*/  @P2 STG.E.U16 desc[UR36][R4.64], R72 ;  /* 0x0000004804002986 */ /* 0x000fe2000c101524 */
[----:B------:R-:W-:Y:S01]  /*5590*/  LEA R6, P4, R6, R4, 0x4 ;  /* 0x0000000406067211 */ /* 0x000fe200078820ff */
[-C--:B------:R-:W-:Y:S01]  /*55a0*/  FMUL R79, R79, R82.reuse ;  /* 0x000000524f4f7220 */ /* 0x080fe20000400000 */
[C---:B------:R-:W-:Y:S01]  /*55b0*/  ISETP.GT.AND P2, PT, R3.reuse, 0x8, PT ;  /* 0x000000080300780c */ /* 0x040fe20003f44270 */
[-C--:B------:R-:W-:Y:S01]  /*55c0*/  FMUL R64, R64, R82.reuse ;  /* 0x0000005240407220 */ /* 0x080fe20000400000 */
[C---:B------:R-:W-:Y:S01]  /*55d0*/  ISETP.GT.AND P3, PT, R0.reuse, 0x8, P3 ;  /* 0x000000080000780c */ /* 0x040fe20001f64270 */
[----:B------:R-:W-:Y:S01]  /*55e0*/  @P0 STG.E.U16 desc[UR36][R4.64+0x2], R73 ;  /* 0x0000024904000986 */ /* 0x000fe2000c101524 */
[----:B------:R-:W-:Y:S01]  /*55f0*/  ISETP.GT.AND P0, PT, R3, 0x9, PT ;  /* 0x000000090300780c */ /* 0x000fe20003f04270 */
[----:B------:R-:W-:Y:S01]  /*5600*/  IMAD.X R7, R7, 0x1, R5, P4 ;  /* 0x0000000107077824 */ /* 0x000fe200020e0605 */
[C---:B------:R-:W-:Y:S01]  /*5610*/  ISETP.GT.AND P5, PT, R0.reuse, RZ, P2 ;  /* 0x000000ff0000720c */ /* 0x040fe200017a4270 */
[-C--:B------:R-:W-:Y:S01]  /*5620*/  FMUL R65, R65, R82.reuse ;  /* 0x0000005241417220 */ /* 0x080fe20000400000 */
[----:B------:R-:W-:Y:S01]  /*5630*/  ISETP.GT.AND P4, PT, R0, RZ, P0 ;  /* 0x000000ff0000720c */ /* 0x000fe20000784270 */
[----:B------:R-:W-:Y:S01]  /*5640*/  FMUL R66, R66, R82 ;  /* 0x0000005242427220 */ /* 0x000fe20000400000 */
[----:B------:R-:W-:Y:S01]  /*5650*/  F2FP.F16.F32.PACK_AB R74, RZ, R74 ;  /* 0x0000004aff4a723e */ /* 0x000fe200000000ff */
[-C--:B------:R-:W-:Y:S01]  /*5660*/  FMUL R67, R67, R82.reuse ;  /* 0x0000005243437220 */ /* 0x080fe20000400000 */
[----:B------:R-:W-:Y:S01]  /*5670*/  F2FP.F16.F32.PACK_AB R75, RZ, R75 ;  /* 0x0000004bff4b723e */ /* 0x000fe200000000ff */
[----:B------:R-:W-:Y:S01]  /*5680*/  FMUL R68, R68, R82 ;  /* 0x0000005244447220 */ /* 0x000fe20000400000 */
[----:B------:R-:W-:Y:S01]  /*5690*/  F2FP.F16.F32.PACK_AB R76, RZ, R76 ;  /* 0x0000004cff4c723e */ /* 0x000fe200000000ff */
[----:B------:R-:W-:Y:S01]  /*56a0*/  @P1 STG.E.U16 desc[UR36][R6.64], R74 ;  /* 0x0000004a06001986 */ /* 0x000fe2000c101524 */
[----:B------:R-:W-:Y:S01]  /*56b0*/  F2FP.F16.F32.PACK_AB R77, RZ, R77 ;  /* 0x0000004dff4d723e */ /* 0x000fe200000000ff */
[-C--:B------:R-:W-:Y:S01]  /*56c0*/  FMUL R69, R69, R82.reuse ;  /* 0x0000005245457220 */ /* 0x080fe20000400000 */
[----:B------:R-:W-:Y:S01]  /*56d0*/  ISETP.GT.AND P2, PT, R0, 0x8, P2 ;  /* 0x000000080000780c */ /* 0x000fe20001744270 */
[----:B------:R-:W-:Y:S01]  /*56e0*/  @P3 STG.E.U16 desc[UR36][R6.64+0x2], R75 ;  /* 0x0000024b06003986 */ /* 0x000fe2000c101524 */
[C---:B------:R-:W-:Y:S01]  /*56f0*/  ISETP.GT.AND P1, PT, R3.reuse, 0x10, PT ;  /* 0x000000100300780c */ /* 0x040fe20003f24270 */
[-C--:B------:R-:W-:Y:S01]  /*5700*/  FMUL R70, R70, R82.reuse ;  /* 0x0000005246467220 */ /* 0x080fe20000400000 */
[C---:B------:R-:W-:Y:S01]  /*5710*/  ISETP.GT.AND P3, PT, R0.reuse, 0x8, P0 ;  /* 0x000000080000780c */ /* 0x040fe20000764270 */
[----:B------:R-:W-:Y:S01]  /*5720*/  @P5 STG.E.U16 desc[UR36][R4.64+0x10], R76 ;  /* 0x0000104c04005986 */ /* 0x000fe2000c101524 */
[----:B------:R-:W-:Y:S01]  /*5730*/  ISETP.GT.AND P0, PT, R3, 0x11, PT ;  /* 0x000000110300780c */ /* 0x000fe20003f04270 */
[-C--:B------:R-:W-:Y:S01]  /*5740*/  FMUL R71, R71, R82.reuse ;  /* 0x0000005247477220 */ /* 0x080fe20000400000 */
[C---:B------:R-:W-:Y:S01]  /*5750*/  ISETP.GT.AND P5, PT, R0.reuse, RZ, P1 ;  /* 0x000000ff0000720c */ /* 0x040fe20000fa4270 */
[----:B------:R-:W-:Y:S01]  /*5760*/  @P4 STG.E.U16 desc[UR36][R4.64+0x12], R77 ;  /* 0x0000124d04004986 */ /* 0x000fe2000c101524 */
        /* <DEDUP_REMOVED lines=129> */
[----:B------:R-:W-:Y:S01]  /*5f80*/  FMUL R31, R31, R82 ;  /* 0x000000521f1f7220 */ /* 0x000fe20000400000 */
[----:B------:R-:W-:Y:S01]  /*5f90*/  ISETP.GT.AND P1, PT, R0, 0x8, P2 ;  /* 0x000000080000780c */ /* 0x000fe20001724270 */
[----:B------:R-:W-:Y:S01]  /*5fa0*/  @P3 STG.E.U16 desc[UR36][R6.64+0x72], R55 ;  /* 0x0000723706003986 */ /* 0x000fe2000c101524 */
[----:B------:R-:W-:-:S02]  /*5fb0*/  ISETP.GT.AND P2, PT, R3, 0x48, PT ;  /* 0x000000480300780c */ /* 0x000fc40003f44270 */
[C---:B------:R-:W-:Y:S01]  /*5fc0*/  ISETP.GT.AND P3, PT, R0.reuse, 0x8, P0 ;  /* 0x000000080000780c */ /* 0x040fe20000764270 */
[----:B------:R-:W-:Y:S01]  /*5fd0*/  @P5 STG.E.U16 desc[UR36][R4.64+0x80], R40 ;  /* 0x0000802804005986 */ /* 0x000fe2000c101524 */
[----:B------:R-:W-:Y:S02]  /*5fe0*/  ISETP.GT.AND P0, PT, R3, 0x49, PT ;  /* 0x000000490300780c */ /* 0x000fe40003f04270 */
[C---:B------:R-:W-:Y:S01]  /*5ff0*/  ISETP.GT.AND P5, PT, R0.reuse, RZ, P2 ;  /* 0x000000ff0000720c */ /* 0x040fe200017a4270 */
[----:B------:R-:W-:Y:S01]  /*6000*/  @P4 STG.E.U16 desc[UR36][R4.64+0x82], R41 ;  /* 0x0000822904004986 */ /* 0x000fe2000c101524 */
[----:B------:R-:W-:Y:S02]  /*6010*/  ISETP.GT.AND P4, PT, R0, RZ, P0 ;  /* 0x000000ff0000720c */ /* 0x000fe40000784270 */
[----:B------:R-:W-:Y:S02]  /*6020*/  F2FP.F16.F32.PACK_AB R42, RZ, R42 ;  /* 0x0000002aff2a723e */ /* 0x000fe400000000ff */
[----:B------:R-:W-:-:S02]  /*6030*/  F2FP.F16.F32.PACK_AB R43, RZ, R43 ;  /* 0x0000002bff2b723e */ /* 0x000fc400000000ff */
[----:B------:R-:W-:Y:S01]  /*6040*/  F2FP.F16.F32.PACK_AB R44, RZ, R44 ;  /* 0x0000002cff2c723e */ /* 0x000fe200000000ff */
[----:B------:R-:W-:Y:S01]  /*6050*/  @P1 STG.E.U16 desc[UR36][R6.64+0x80], R42 ;  /* 0x0000802a06001986 */ /* 0x000fe2000c101524 */
[----:B------:R-:W-:Y:S02]  /*6060*/  F2FP.F16.F32.PACK_AB R45, RZ, R45 ;  /* 0x0000002dff2d723e */ /* 0x000fe400000000ff */
[C---:B------:R-:W-:Y:S01]  /*6070*/  ISETP.GT.AND P1, PT, R3.reuse, 0x51, PT ;  /* 0x000000510300780c */ /* 0x040fe20003f24270 */
[----:B------:R-:W-:Y:S01]  /*6080*/  @P3 STG.E.U16 desc[UR36][R6.64+0x82], R43 ;  /* 0x0000822b06003986 */ /* 0x000fe2000c101524 */
[----:B------:R-:W-:Y:S02]  /*6090*/  ISETP.GT.AND P3, PT, R3, 0x50, PT ;  /* 0x000000500300780c */ /* 0x000fe40003f64270 */
[C---:B------:R-:W-:Y:S01]  /*60a0*/  ISETP.GT.AND P2, PT, R0.reuse, 0x8, P2 ;  /* 0x000000080000780c */ /* 0x040fe20001744270 */
[----:B------:R-:W-:Y:S01]  /*60b0*/  @P5 STG.E.U16 desc[UR36][R4.64+0x90], R44 ;  /* 0x0000902c04005986 */ /* 0x000fe2000c101524 */
[----:B------:R-:W-:-:S02]  /*60c0*/  ISETP.GT.AND P0, PT, R0, 0x8, P0 ;  /* 0x000000080000780c */ /* 0x000fc40000704270 */
[C---:B------:R-:W-:Y:S01]  /*60d0*/  ISETP.GT.AND P5, PT, R0.reuse, RZ, P3 ;  /* 0x000000ff0000720c */ /* 0x040fe20001fa4270 */
[----:B------:R-:W-:Y:S01]  /*60e0*/  @P4 STG.E.U16 desc[UR36][R4.64+0x92], R45 ;  /* 0x0000922d04004986 */ /* 0x000fe2000c101524 */
[----:B------:R-:W-:Y:S02]  /*60f0*/  ISETP.GT.AND P4, PT, R0, RZ, P1 ;  /* 0x000000ff0000720c */ /* 0x000fe40000f84270 */
[----:B------:R-:W-:Y:S02]  /*6100*/  F2FP.F16.F32.PACK_AB R46, RZ, R46 ;  /* 0x0000002eff2e723e */ /* 0x000fe400000000ff */
[----:B------:R-:W-:Y:S02]  /*6110*/  F2FP.F16.F32.PACK_AB R47, RZ, R47 ;  /* 0x0000002fff2f723e */ /* 0x000fe400000000ff */
[----:B------:R-:W-:Y:S01]  /*6120*/  F2FP.F16.F32.PACK_AB R32, RZ, R32 ;  /* 0x00000020ff20723e */ /* 0x000fe200000000ff */
[----:B------:R-:W-:Y:S01]  /*6130*/  @P2 STG.E.U16 desc[UR36][R6.64+0x90], R46 ;  /* 0x0000902e06002986 */ /* 0x000fe2000c101524 */
[----:B------:R-:W-:-:S02]  /*6140*/  F2FP.F16.F32.PACK_AB R33, RZ, R33 ;  /* 0x00000021ff21723e */ /* 0x000fc400000000ff */
[----:B------:R-:W-:Y:S01]  /*6150*/  F2FP.F16.F32.PACK_AB R34, RZ, R34 ;  /* 0x00000022ff22723e */ /* 0x000fe200000000ff */
[----:B------:R-:W-:Y:S01]  /*6160*/  @P0 STG.E.U16 desc[UR36][R6.64+0x92], R47 ;  /* 0x0000922f06000986 */ /* 0x000fe2000c101524 */
[C---:B------:R-:W-:Y:S02]  /*6170*/  ISETP.GT.AND P0, PT, R0.reuse, 0x8, P3 ;  /* 0x000000080000780c */ /* 0x040fe40001f04270 */
[----:B------:R-:W-:Y:S01]  /*6180*/  F2FP.F16.F32.PACK_AB R35, RZ, R35 ;  /* 0x00000023ff23723e */ /* 0x000fe200000000ff */
[----:B------:R-:W-:Y:S01]  /*6190*/  @P5 STG.E.U16 desc[UR36][R4.64+0xa0], R32 ;  /* 0x0000a02004005986 */ /* 0x000fe2000c101524 */
[----:B------:R-:W-:Y:S02]  /*61a0*/  ISETP.GT.AND P5, PT, R0, 0x8, P1 ;  /* 0x000000080000780c */ /* 0x000fe40000fa4270 */
[C---:B------:R-:W-:Y:S01]  /*61b0*/  ISETP.GT.AND P1, PT, R3.reuse, 0x59, PT ;  /* 0x000000590300780c */ /* 0x040fe20003f24270 */
[----:B------:R-:W-:Y:S01]  /*61c0*/  @P4 STG.E.U16 desc[UR36][R4.64+0xa2], R33 ;  /* 0x0000a22104004986 */ /* 0x000fe2000c101524 */
[----:B------:R-:W-:-:S02]  /*61d0*/  ISETP.GT.AND P4, PT, R3, 0x58, PT ;  /* 0x000000580300780c */ /* 0x000fc40003f84270 */
[C---:B------:R-:W-:Y:S02]  /*61e0*/  ISETP.GT.AND P3, PT, R0.reuse, RZ, P1 ;  /* 0x000000ff0000720c */ /* 0x040fe40000f64270 */
[C---:B------:R-:W-:Y:S01]  /*61f0*/  ISETP.GT.AND P2, PT, R0.reuse, RZ, P4 ;  /* 0x000000ff0000720c */ /* 0x040fe20002744270 */
[----:B------:R-:W-:Y:S01]  /*6200*/  @P0 STG.E.U16 desc[UR36][R6.64+0xa0], R34 ;  /* 0x0000a02206000986 */ /* 0x000fe2000c101524 */
[C---:B------:R-:W-:Y:S02]  /*6210*/  ISETP.GT.AND P4, PT, R0.reuse, 0x8, P4 ;  /* 0x000000080000780c */ /* 0x040fe40002784270 */
[----:B------:R-:W-:Y:S01]  /*6220*/  F2FP.F16.F32.PACK_AB R36, RZ, R36 ;  /* 0x00000024ff24723e */ /* 0x000fe200000000ff */
[----:B------:R-:W-:Y:S01]  /*6230*/  @P5 STG.E.U16 desc[UR36][R6.64+0xa2], R35 ;  /* 0x0000a22306005986 */ /* 0x000fe2000c101524 */
[----:B------:R-:W-:Y:S02]  /*6240*/  F2FP.F16.F32.PACK_AB R37, RZ, R37 ;  /* 0x00000025ff25723e */ /* 0x000fe400000000ff */
[----:B------:R-:W-:-:S02]  /*6250*/  ISETP.GT.AND P5, PT, R0, 0x8, P1 ;  /* 0x000000080000780c */ /* 0x000fc40000fa4270 */
[C---:B------:R-:W-:Y:S02]  /*6260*/  ISETP.GT.AND P1, PT, R3.reuse, 0x68, PT ;  /* 0x000000680300780c */ /* 0x040fe40003f24270 */
[C---:B------:R-:W-:Y:S01]  /*6270*/  ISETP.GT.AND P0, PT, R3.reuse, 0x69, PT ;  /* 0x000000690300780c */ /* 0x040fe20003f04270 */
[----:B------:R-:W-:Y:S01]  /*6280*/  @P2 STG.E.U16 desc[UR36][R4.64+0xb0], R36 ;  /* 0x0000b02404002986 */ /* 0x000fe2000c101524 */
[C---:B------:R-:W-:Y:S01]  /*6290*/  ISETP.GT.AND P2, PT, R3.reuse, 0x61, PT ;  /* 0x000000610300780c */ /* 0x040fe20003f44270 */
[----:B------:R-:W-:Y:S01]  /*62a0*/  @P4 IMAD.MOV.U32 R2, RZ, RZ, R6 ;  /* 0x000000ffff024224 */ /* 0x000fe200078e0006 */
[----:B------:R-:W-:Y:S01]  /*62b0*/  F2FP.F16.F32.PACK_AB R38, RZ, R38 ;  /* 0x00000026ff26723e */ /* 0x000fe200000000ff */
[----:B------:R-:W-:Y:S01]  /*62c0*/  @P3 STG.E.U16 desc[UR36][R4.64+0xb2], R37 ;  /* 0x0000b22504003986 */ /* 0x000fe2000c101524 */
[----:B------:R-:W-:Y:S01]  /*62d0*/  ISETP.GT.AND P3, PT, R3, 0x60, PT ;  /* 0x000000600300780c */ /* 0x000fe20003f64270 */
[----:B------:R-:W-:Y:S01]  /*62e0*/  @P4 IMAD.MOV.U32 R3, RZ, RZ, R7 ;  /* 0x000000ffff034224 */ /* 0x000fe200078e0007 */
[----:B------:R-:W-:-:S02]  /*62f0*/  F2FP.F16.F32.PACK_AB R39, RZ, R39 ;  /* 0x00000027ff27723e */ /* 0x000fc400000000ff */
[----:B------:R-:W-:Y:S02]  /*6300*/  F2FP.F16.F32.PACK_AB R24, RZ, R24 ;  /* 0x00000018ff18723e */ /* 0x000fe400000000ff */
[----:B------:R0:W-:Y:S01]  /*6310*/  @P4 STG.E.U16 desc[UR36][R2.64+0xb0], R38 ;  /* 0x0000b02602004986 */ /* 0x0001e2000c101524 */
[C---:B------:R-:W-:Y:S02]  /*6320*/  ISETP.GT.AND P4, PT, R0.reuse, RZ, P2 ;  /* 0x000000ff0000720c */ /* 0x040fe40001784270 */
[----:B------:R-:W-:Y:S02]  /*6330*/  F2FP.F16.F32.PACK_AB R25, RZ, R25 ;  /* 0x00000019ff19723e */ /* 0x000fe400000000ff */
[----:B------:R-:W-:Y:S02]  /*6340*/  ISETP.GT.AND P2, PT, R0, 0x8, P2 ;  /* 0x000000080000780c */ /* 0x000fe40001744270 */
[----:B------:R-:W-:Y:S02]  /*6350*/  F2FP.F16.F32.PACK_AB R26, RZ, R26 ;  /* 0x0000001aff1a723e */ /* 0x000fe400000000ff */
[----:B------:R-:W-:-:S02]  /*6360*/  F2FP.F16.F32.PACK_AB R27, RZ, R27 ;  /* 0x0000001bff1b723e */ /* 0x000fc400000000ff */
[----:B------:R-:W-:Y:S01]  /*6370*/  F2FP.F16.F32.PACK_AB R28, RZ, R28 ;  /* 0x0000001cff1c723e */ /* 0x000fe200000000ff */
[----:B0-----:R-:W-:Y:S01]  /*6380*/  @P5 IMAD.MOV.U32 R2, RZ, RZ, R6 ;  /* 0x000000ffff025224 */ /* 0x001fe200078e0006 */
[----:B------:R-:W-:Y:S01]  /*6390*/  F2FP.F16.F32.PACK_AB R29, RZ, R29 ;  /* 0x0000001dff1d723e */ /* 0x000fe200000000ff */
[----:B------:R-:W-:Y:S01]  /*63a0*/  @P5 IMAD.MOV.U32 R3, RZ, RZ, R7 ;  /* 0x000000ffff035224 */ /* 0x000fe200078e0007 */
[----:B------:R-:W-:Y:S02]  /*63b0*/  F2FP.F16.F32.PACK_AB R30, RZ, R30 ;  /* 0x0000001eff1e723e */ /* 0x000fe400000000ff */
[----:B------:R-:W-:Y:S02]  /*63c0*/  F2FP.F16.F32.PACK_AB R31, RZ, R31 ;  /* 0x0000001fff1f723e */ /* 0x000fe400000000ff */
[----:B------:R0:W-:Y:S01]  /*63d0*/  @P5 STG.E.U16 desc[UR36][R2.64+0xb2], R39 ;  /* 0x0000b22702005986 */ /* 0x0001e2000c101524 */
[C---:B------:R-:W-:Y:S02]  /*63e0*/  ISETP.GT.AND P5, PT, R0.reuse, RZ, P3 ;  /* 0x000000ff0000720c */ /* 0x040fe40001fa4270 */
[----:B------:R-:W-:-:S11]  /*63f0*/  ISETP.GT.AND P3, PT, R0, 0x8, P3 ;  /* 0x000000080000780c */ /* 0x000fd60001f64270 */
[----:B0-----:R-:W-:Y:S02]  /*6400*/  @P5 IMAD.MOV.U32 R2, RZ, RZ, R4 ;  /* 0x000000ffff025224 */ /* 0x001fe400078e0004 */
[----:B------:R-:W-:-:S05]  /*6410*/  @P5 IMAD.MOV.U32 R3, RZ, RZ, R5 ;  /* 0x000000ffff035224 */ /* 0x000fca00078e0005 */
[----:B------:R0:W-:Y:S01]  /*6420*/  @P5 STG.E.U16 desc[UR36][R2.64+0xc0], R24 ;  /* 0x0000c01802005986 */ /* 0x0001e2000c101524 */
[C---:B------:R-:W-:Y:S02]  /*6430*/  ISETP.GT.AND P5, PT, R0.reuse, RZ, P0 ;  /* 0x000000ff0000720c */ /* 0x040fe400007a4270 */
[----:B------:R-:W-:Y:S01]  /*6440*/  ISETP.GT.AND P0, PT, R0, 0x8, P0 ;  /* 0x000000080000780c */ /* 0x000fe20000704270 */
[----:B0-----:R-:W-:Y:S02]  /*6450*/  @P4 IMAD.MOV.U32 R2, RZ, RZ, R4 ;  /* 0x000000ffff024224 */ /* 0x001fe400078e0004 */
[----:B------:R-:W-:-:S05]  /*6460*/  @P4 IMAD.MOV.U32 R3, RZ, RZ, R5 ;  /* 0x000000ffff034224 */ /* 0x000fca00078e0005 */
[----:B------:R0:W-:Y:S01]  /*6470*/  @P4 STG.E.U16 desc[UR36][R2.64+0xc2], R25 ;  /* 0x0000c21902004986 */ /* 0x0001e2000c101524 */
[C---:B------:R-:W-:Y:S02]  /*6480*/  ISETP.GT.AND P4, PT, R0.reuse, RZ, P1 ;  /* 0x000000ff0000720c */ /* 0x040fe40000f84270 */
[----:B------:R-:W-:Y:S01]  /*6490*/  ISETP.GT.AND P1, PT, R0, 0x8, P1 ;  /* 0x000000080000780c */ /* 0x000fe20000f24270 */
[----:B0-----:R-:W-:Y:S02]  /*64a0*/  @P3 IMAD.MOV.U32 R2, RZ, RZ, R6 ;  /* 0x000000ffff023224 */ /* 0x001fe400078e0006 */
[----:B------:R-:W-:-:S05]  /*64b0*/  @P3 IMAD.MOV.U32 R3, RZ, RZ, R7 ;  /* 0x000000ffff033224 */ /* 0x000fca00078e0007 */
[----:B------:R0:W-:Y:S02]  /*64c0*/  @P3 STG.E.U16 desc[UR36][R2.64+0xc0], R26 ;  /* 0x0000c01a02003986 */ /* 0x0001e4000c101524 */
[----:B0-----:R-:W-:Y:S02]  /*64d0*/  @P2 IMAD.MOV.U32 R2, RZ, RZ, R6 ;  /* 0x000000ffff022224 */ /* 0x001fe400078e0006 */
[----:B------:R-:W-:-:S05]  /*64e0*/  @P2 IMAD.MOV.U32 R3, RZ, RZ, R7 ;  /* 0x000000ffff032224 */ /* 0x000fca00078e0007 */
[----:B------:R0:W-:Y:S02]  /*64f0*/  @P2 STG.E.U16 desc[UR36][R2.64+0xc2], R27 ;  /* 0x0000c21b02002986 */ /* 0x0001e4000c101524 */
[----:B0-----:R-:W-:Y:S02]  /*6500*/  @P4 IMAD.MOV.U32 R2, RZ, RZ, R4 ;  /* 0x000000ffff024224 */ /* 0x001fe400078e0004 */
[----:B------:R-:W-:-:S05]  /*6510*/  @P4 IMAD.MOV.U32 R3, RZ, RZ, R5 ;  /* 0x000000ffff034224 */ /* 0x000fca00078e0005 */
[----:B------:R0:W-:Y:S04]  /*6520*/  @P4 STG.E.U16 desc[UR36][R2.64+0xd0], R28 ;  /* 0x0000d01c02004986 */ /* 0x0001e8000c101524 */
[----:B------:R1:W-:Y:S01]  /*6530*/  @P5 STG.E.U16 desc[UR36][R4.64+0xd2], R29 ;  /* 0x0000d21d04005986 */ /* 0x0003e2000c101524 */
[----:B0-----:R-:W-:Y:S02]  /*6540*/  @P1 IMAD.MOV.U32 R2, RZ, RZ, R6 ;  /* 0x000000ffff021224 */ /* 0x001fe400078e0006 */
[----:B------:R-:W-:-:S05]  /*6550*/  @P1 IMAD.MOV.U32 R3, RZ, RZ, R7 ;  /* 0x000000ffff031224 */ /* 0x000fca00078e0007 */
[----:B------:R1:W-:Y:S04]  /*6560*/  @P1 STG.E.U16 desc[UR36][R2.64+0xd0], R30 ;  /* 0x0000d01e02001986 */ /* 0x0003e8000c101524 */
[----:B------:R1:W-:Y:S02]  /*6570*/  @P0 STG.E.U16 desc[UR36][R6.64+0xd2], R31 ;  /* 0x0000d21f06000986 */ /* 0x0003e4000c101524 */
.L_x_147:
[----:B------:R-:W-:Y:S05]  /*6580*/  BSYNC B0 ;  /* 0x0000000000007941 */ /* 0x000fea0003800000 */
.L_x_37:
[----:B01----:R-:W2:Y:S01]  /*6590*/  LDL.64 R2, [R1] ;  /* 0x0000000001027983 */ /* 0x003ea20000100a00 */
[----:B------:R-:W-:Y:S01]  /*65a0*/  ULDC.64 UR4, c[0x0][0x650] ;  /* 0x0001940000047ab9 */ /* 0x000fe20000000a00 */
[----:B------:R0:W-:Y:S01]  /*65b0*/  SYNCS.ARRIVE.TRANS64.A1T0 RZ, [R90+UR47], RZ ;  /* 0x000000ff5aff79a7 */ /* 0x0001e2000810002f */
[----:B----4-:R-:W-:Y:S01]  /*65c0*/  PRMT R0, RZ, 0x7610, R0 ;  /* 0x00007610ff007816 */ /* 0x010fe20000000000 */
[----:B-----5:R-:W-:Y:S02]  /*65d0*/  IMAD.MOV.U32 R19, RZ, RZ, -0x1 ;  /* 0xffffffffff137424 */ /* 0x020fe400078e00ff */
[----:B------:R-:W-:Y:S01]  /*65e0*/  IMAD.MOV.U32 R22, RZ, RZ, -0x1 ;  /* 0xffffffffff167424 */ /* 0x000fe200078e00ff */
[----:B--2---:R-:W-:-:S04]  /*65f0*/  LEA R18, P0, R2, R18, 0x1 ;  /* 0x0000001202127211 */ /* 0x004fc800078008ff */
[----:B------:R-:W-:Y:S01]  /*6600*/  LEA.HI.X R17, R2, R17, R23, 0x1, P0 ;  /* 0x0000001102117211 */ /* 0x000fe200000f0c17 */
[----:B------:R-:W-:Y:S01]  /*6610*/  IMAD.MOV.U32 R2, RZ, RZ, -0x1 ;  /* 0xffffffffff027424 */ /* 0x000fe200078e00ff */
[----:B------:R-:W-:-:S04]  /*6620*/  ISETP.GE.U32.AND P0, PT, R18, UR4, PT ;  /* 0x0000000412007c0c */ /* 0x000fc8000bf06070 */
[----:B------:R-:W-:-:S13]  /*6630*/  ISETP.GE.U32.AND.EX P0, PT, R17, UR5, PT, P0 ;  /* 0x0000000511007c0c */ /* 0x000fda000bf06100 */
[----:B0-----:R-:W-:Y:S05]  /*6640*/  @P0 BRA `(.L_x_148) ;  /* 0x0000000400700947 */ /* 0x001fea0003800000 */
[----:B------:R-:W0:Y:S01]  /*6650*/  S2R R10, SR_CTAID.X ;  /* 0x00000000000a7919 */ /* 0x000e220000002500 */
[----:B------:R-:W1:Y:S01]  /*6660*/  LDC.64 R8, c[0x0][0x628] ;  /* 0x00018a00ff087b82 */ /* 0x000e620000000a00 */
[----:B------:R-:W-:Y:S01]  /*6670*/  ULDC UR4, c[0x0][0x150] ;  /* 0x0000540000047ab9 */ /* 0x000fe20000000800 */
[----:B---3--:R-:W-:Y:S01]  /*6680*/  IMAD.MOV.U32 R6, RZ, RZ, R18 ;  /* 0x000000ffff067224 */ /* 0x008fe200078e0012 */
[----:B------:R-:W2:Y:S01]  /*6690*/  S2R R20, SR_CTAID.Y ;  /* 0x0000000000147919 */ /* 0x000ea20000002600 */
[----:B------:R-:W-:-:S04]  /*66a0*/  IMAD.MOV.U32 R7, RZ, RZ, R17 ;  /* 0x000000ffff077224 */ /* 0x000fc800078e0011 */
[----:B------:R-:W3:Y:S08]  /*66b0*/  LDC R15, c[0x0][0x144] ;  /* 0x00005100ff0f7b82 */ /* 0x000ef00000000800 */
[----:B------:R-:W4:Y:S08]  /*66c0*/  LDC R0, c[0x0][0x630] ;  /* 0x00018c00ff007b82 */ /* 0x000f300000000800 */
[----:B------:R-:W2:Y:S01]  /*66d0*/  LDC.64 R12, c[0x0][0x620] ;  /* 0x00018800ff0c7b82 */ /* 0x000ea20000000a00 */
[----:B-1----:R-:W-:-:S04]  /*66e0*/  ISETP.NE.U32.AND P0, PT, R8, RZ, PT ;  /* 0x000000ff0800720c */ /* 0x002fc80003f05070 */
[----:B------:R-:W-:Y:S02]  /*66f0*/  ISETP.NE.AND.EX P0, PT, R9, RZ, PT, P0 ;  /* 0x000000ff0900720c */ /* 0x000fe40003f05300 */
[----:B0-----:R-:W-:-:S05]  /*6700*/  I2FP.F32.U32 R2, R10 ;  /* 0x0000000a00027245 */ /* 0x001fca0000201000 */
[----:B------:R-:W-:-:S04]  /*6710*/  FMUL R2, R2, UR4 ;  /* 0x0000000402027c20 */ /* 0x000fc80008400000 */
[----:B------:R0:W1:Y:S02]  /*6720*/  F2I.U32.TRUNC.NTZ R14, R2 ;  /* 0x00000002000e7305 */ /* 0x000064000020f000 */
[----:B---34-:R-:W-:Y:S05]  /*6730*/  @!P0 BRA `(.L_x_149) ;  /* 0x0000000000288947 */ /* 0x018fea0003800000 */
[----:B------:R-:W3:Y:S02]  /*6740*/  LDC R3, c[0x0][0x634] ;  /* 0x00018d00ff037b82 */ /* 0x000ee40000000800 */
[----:B---3--:R-:W-:-:S05]  /*6750*/  IADD3 R7, P0, R18, R3, RZ ;  /* 0x0000000312077210 */ /* 0x008fca0007f1e0ff */
[----:B------:R-:W-:-:S04]  /*6760*/  IMAD.X R11, RZ, RZ, R17, P0 ;  /* 0x000000ffff0b7224 */ /* 0x000fc800000e0611 */
[----:B0-----:R-:W-:-:S04]  /*6770*/  IMAD.WIDE.U32 R2, R11, R8, RZ ;  /* 0x000000080b027225 */ /* 0x001fc800078e00ff */
[----:B------:R-:W-:-:S04]  /*6780*/  IMAD.WIDE.U32 R4, P0, R7, R9, R2 ;  /* 0x0000000907047225 */ /* 0x000fc80007800002 */
[----:B------:R-:W-:-:S04]  /*6790*/  IMAD.WIDE.U32 R2, R7, R8, RZ ;  /* 0x0000000807027225 */ /* 0x000fc800078e00ff */
[----:B------:R-:W-:Y:S01]  /*67a0*/  IMAD.X R7, RZ, RZ, RZ, P0 ;  /* 0x000000ffff077224 */ /* 0x000fe200000e06ff */
[----:B------:R-:W-:Y:S01]  /*67b0*/  IADD3 RZ, P0, R3, R4, RZ ;  /* 0x0000000403ff7210 */ /* 0x000fe20007f1e0ff */
[----:B------:R-:W-:-:S04]  /*67c0*/  IMAD.MOV.U32 R6, RZ, RZ, R5 ;  /* 0x000000ffff067224 */ /* 0x000fc800078e0005 */
[----:B------:R-:W-:-:S08]  /*67d0*/  IMAD.WIDE.U32.X R6, R11, R9, R6, P0 ;  /* 0x000000090b067225 */ /* 0x000fd000000e0406 */
.L_x_149:
[----:B------:R-:W3:Y:S01]  /*67e0*/  LDC.64 R26, c[0x0][0x640] ;  /* 0x00019000ff1a7b82 */ /* 0x000ee20000000a00 */
[-C--:B------:R-:W-:Y:S01]  /*67f0*/  SHF.R.U64 R11, R6, R0.reuse, R7 ;  /* 0x00000000060b7219 */ /* 0x080fe20000001207 */
[----:B------:R-:W-:Y:S01]  /*6800*/  IMAD.MOV.U32 R19, RZ, RZ, R17 ;  /* 0x000000ffff137224 */ /* 0x000fe200078e0011 */
[----:B------:R-:W-:Y:S01]  /*6810*/  SHF.R.U32.HI R0, RZ, R0, R7 ;  /* 0x00000000ff007219 */ /* 0x000fe20000011607 */
[----:B-1----:R-:W-:Y:S01]  /*6820*/  IMAD.MOV R14, RZ, RZ, -R14 ;  /* 0x000000ffff0e7224 */ /* 0x002fe200078e0a0e */
[----:B------:R-:W-:Y:S01]  /*6830*/  IADD3 R5, P0, RZ, -R11, RZ ;  /* 0x8000000bff057210 */ /* 0x000fe20007f1e0ff */
[----:B------:R-:W-:Y:S01]  /*6840*/  ULDC UR4, c[0x0][0x154] ;  /* 0x0000550000047ab9 */ /* 0x000fe20000000800 */
[----:B------:R-:W-:Y:S01]  /*6850*/  IMAD.MOV.U32 R7, RZ, RZ, 0x1 ;  /* 0x00000001ff077424 */ /* 0x000fe200078e00ff */
[----:B------:R-:W1:Y:S01]  /*6860*/  LDC R4, c[0x0][0x618] ;  /* 0x00018600ff047b82 */ /* 0x000e620000000800 */
[----:B------:R-:W-:Y:S02]  /*6870*/  IMAD R22, R15, R14, R10 ;  /* 0x0000000e0f167224 */ /* 0x000fe400078e020a */
[----:B------:R-:W-:-:S04]  /*6880*/  IMAD.X R3, RZ, RZ, ~R0, P0 ;  /* 0x000000ffff037224 */ /* 0x000fc800000e0e00 */
[-C--:B--2---:R-:W-:Y:S01]  /*6890*/  IMAD R0, R3, R12.reuse, RZ ;  /* 0x0000000c03007224 */ /* 0x084fe200078e02ff */
[----:B------:R-:W2:Y:S01]  /*68a0*/  LDC R6, c[0x0][0x608] ;  /* 0x00018200ff067b82 */ /* 0x000ea20000000800 */
[----:B0-----:R-:W-:-:S04]  /*68b0*/  IMAD.WIDE.U32 R2, R5, R12, R18 ;  /* 0x0000000c05027225 */ /* 0x001fc800078e0012 */
[----:B------:R-:W-:Y:S01]  /*68c0*/  IMAD R5, R5, R13, R0 ;  /* 0x0000000d05057224 */ /* 0x000fe200078e0200 */
[----:B------:R-:W-:Y:S02]  /*68d0*/  I2FP.F32.U32 R0, R20 ;  /* 0x0000001400007245 */ /* 0x000fe40000201000 */
[----:B------:R-:W0:Y:S01]  /*68e0*/  LDC R24, c[0x0][0x658] ;  /* 0x00019600ff187b82 */ /* 0x000e220000000800 */
[----:B------:R-:W-:Y:S01]  /*68f0*/  IMAD.IADD R3, R3, 0x1, R5 ;  /* 0x0000000103037824 */ /* 0x000fe200078e0205 */
[----:B---3--:R-:W-:Y:S01]  /*6900*/  ISETP.NE.U32.AND P0, PT, R26, RZ, PT ;  /* 0x000000ff1a00720c */ /* 0x008fe20003f05070 */
[----:B------:R-:W-:Y:S01]  /*6910*/  FMUL R0, R0, UR4 ;  /* 0x0000000400007c20 */ /* 0x000fe20008400000 */
[----:B------:R-:W-:Y:S02]  /*6920*/  IMAD.MOV.U32 R5, RZ, RZ, -0x1 ;  /* 0xffffffffff057424 */ /* 0x000fe400078e00ff */
[----:B------:R-:W-:Y:S01]  /*6930*/  ISETP.NE.AND.EX P0, PT, R27, RZ, PT, P0 ;  /* 0x000000ff1b00720c */ /* 0x000fe20003f05300 */
[----:B------:R3:W4:Y:S01]  /*6940*/  F2I.U32.TRUNC.NTZ R12, R0 ;  /* 0x00000000000c7305 */ /* 0x000722000020f000 */
[----:B------:R-:W3:Y:S01]  /*6950*/  LDC R15, c[0x0][0x148] ;  /* 0x00005200ff0f7b82 */ /* 0x000ee20000000800 */
[----:B-1----:R-:W-:-:S02]  /*6960*/  SHF.R.U64 R10, R2, R4, R3 ;  /* 0x00000004020a7219 */ /* 0x002fc40000001203 */
[----:B------:R-:W-:-:S05]  /*6970*/  SHF.R.U32.HI R3, RZ, R4, R3 ;  /* 0x00000004ff037219 */ /* 0x000fca0000011603 */
[----:B------:R-:W1:Y:S01]  /*6980*/  LDC R14, c[0x0][0x600] ;  /* 0x00018000ff0e7b82 */ /* 0x000e620000000800 */
[-CC-:B--2---:R-:W-:Y:S02]  /*6990*/  SHF.R.U64 R8, R10, R6.reuse, R3.reuse ;  /* 0x000000060a087219 */ /* 0x184fe40000001203 */
[----:B------:R-:W-:-:S05]  /*69a0*/  SHF.R.U32.HI R3, RZ, R6, R3 ;  /* 0x00000006ff037219 */ /* 0x000fca0000011603 */
[----:B------:R-:W2:Y:S01]  /*69b0*/  LDC R21, c[0x0][0x648] ;  /* 0x00019200ff157b82 */ /* 0x000ea20000000800 */
[-CC-:B0-----:R-:W-:Y:S02]  /*69c0*/  SHF.R.U64 R13, R8, R24.reuse, R3.reuse ;  /* 0x00000018080d7219 */ /* 0x181fe40000001203 */
[-C--:B------:R-:W-:Y:S02]  /*69d0*/  SHF.L.U32 R5, R5, R24.reuse, RZ ;  /* 0x0000001805057219 */ /* 0x080fe400000006ff */
[-C--:B------:R-:W-:Y:S01]  /*69e0*/  SHF.R.U32.HI R3, RZ, R24.reuse, R3 ;  /* 0x00000018ff037219 */ /* 0x080fe20000011603 */
[----:B------:R-:W-:Y:S01]  /*69f0*/  IMAD.MOV.U32 R2, RZ, RZ, R13 ;  /* 0x000000ffff027224 */ /* 0x000fe200078e000d */
[----:B------:R-:W-:Y:S01]  /*6a00*/  SHF.L.U32 R24, R7, R24, RZ ;  /* 0x0000001807187219 */ /* 0x000fe200000006ff */
[----:B------:R-:W0:Y:S01]  /*6a10*/  LDC R25, c[0x0][0x638] ;  /* 0x00018e00ff197b82 */ /* 0x000e220000000800 */
[----:B------:R-:W-:-:S07]  /*6a20*/  LOP3.LUT R19, RZ, R5, RZ, 0x33, !PT ;  /* 0x00000005ff137212 */ /* 0x000fce00078e33ff */
[----:B------:R-:W0:Y:S01]  /*6a30*/  LDC R28, c[0x0][0x610] ;  /* 0x00018400ff1c7b82 */ /* 0x000e220000000800 */
[----:B----4-:R-:W-:Y:S05]  /*6a40*/  @!P0 BRA `(.L_x_150) ;  /* 0x0000000000288947 */ /* 0x010fea0003800000 */
[----:B---3--:R-:W3:Y:S02]  /*6a50*/  LDC R0, c[0x0][0x64c] ;  /* 0x00019300ff007b82 */ /* 0x008ee40000000800 */
[----:B---3--:R-:W-:-:S05]  /*6a60*/  IADD3 R7, P0, R13, R0, RZ ;  /* 0x000000000d077210 */ /* 0x008fca0007f1e0ff */
        /* <DEDUP_REMOVED lines=8> */
.L_x_150:
[----:B------:R-:W4:Y:S01]  /*6af0*/  LDC R4, c[0x0][0x65c] ;  /* 0x00019700ff047b82 */ /* 0x000f220000000800 */
[----:B--23--:R-:W-:Y:S01]  /*6b00*/  SHF.R.U64 R0, R2, R21, R3 ;  /* 0x0000001502007219 */ /* 0x00cfe20000001203 */
[----:B-1----:R-:W-:Y:S01]  /*6b10*/  VIADD R3, R14, 0xffffffff ;  /* 0xffffffff0e037836 */ /* 0x002fe20000000000 */
[----:B------:R-:W-:Y:S01]  /*6b20*/  LOP3.LUT R19, R8, R19, RZ, 0xc0, !PT ;  /* 0x0000001308137212 */ /* 0x000fe200078ec0ff */
[----:B------:R-:W-:Y:S02]  /*6b30*/  IMAD.MOV R12, RZ, RZ, -R12 ;  /* 0x000000ffff0c7224 */ /* 0x000fe400078e0a0c */
[----:B------:R-:W-:Y:S01]  /*6b40*/  IMAD.MOV R2, RZ, RZ, -R0 ;  /* 0x000000ffff027224 */ /* 0x000fe200078e0a00 */
[----:B------:R-:W-:Y:S01]  /*6b50*/  LOP3.LUT R3, R10, R3, RZ, 0xc0, !PT ;  /* 0x000000030a037212 */ /* 0x000fe200078ec0ff */
[----:B------:R-:W-:Y:S02]  /*6b60*/  IMAD R19, R24, R0, R19 ;  /* 0x0000000018137224 */ /* 0x000fe400078e0213 */
[----:B0-----:R-:W-:-:S04]  /*6b70*/  IMAD R0, R2, R25, R13 ;  /* 0x0000001902007224 */ /* 0x001fc800078e020d */
[----:B------:R-:W-:Y:S01]  /*6b80*/  IMAD R2, R0, R14, R3 ;  /* 0x0000000e00027224 */ /* 0x000fe200078e0203 */
[----:B----4-:R-:W-:Y:S01]  /*6b90*/  ISETP.NE.AND P0, PT, R4, 0x1, PT ;  /* 0x000000010400780c */ /* 0x010fe20003f05270 */
[----:B------:R-:W-:-:S05]  /*6ba0*/  IMAD.MOV.U32 R4, RZ, RZ, 0x1 ;  /* 0x00000001ff047424 */ /* 0x000fca00078e00ff */
[----:B------:R-:W-:-:S07]  /*6bb0*/  PRMT R0, R4, 0x7610, R0 ;  /* 0x0000761004007816 */ /* 0x000fce0000000000 */
[----:B------:R-:W-:-:S04]  /*6bc0*/  @P0 IMAD R22, R15, R12, R20 ;  /* 0x0000000c0f160224 */ /* 0x000fc800078e0214 */
[----:B------:R-:W-:-:S05]  /*6bd0*/  IMAD R19, R19, R28, R22 ;  /* 0x0000001c13137224 */ /* 0x000fca00078e0216 */
[----:B------:R-:W-:Y:S02]  /*6be0*/  SEL R22, R2, R19, !P0 ;  /* 0x0000001302167207 */ /* 0x000fe40004000000 */
[----:B------:R-:W-:Y:S01]  /*6bf0*/  SEL R19, R19, R2, !P0 ;  /* 0x0000000213137207 */ /* 0x000fe20004000000 */
[----:B------:R-:W-:-:S07]  /*6c00*/  IMAD.MOV.U32 R2, RZ, RZ, R11 ;  /* 0x000000ffff027224 */ /* 0x000fce00078e000b */
.L_x_148:
[----:B------:R-:W-:Y:S02]  /*6c10*/  LOP3.LUT P0, RZ, R0, 0xff, RZ, 0xc0, !PT ;  /* 0x000000ff00ff7812 */ /* 0x000fe4000780c0ff */
[----:B------:R-:W-:-:S11]  /*6c20*/  LOP3.LUT R97, R97, 0x1, RZ, 0x3c, !PT ;  /* 0x0000000161617812 */ /* 0x000fd600078e3cff */
[----:B------:R-:W-:Y:S05]  /*6c30*/  @P0 BRA `(.L_x_151) ;  /* 0xffffffac00400947 */ /* 0x000fea000383ffff */
[----:B------:R-:W-:Y:S05]  /*6c40*/  EXIT ;  /* 0x000000000000794d */ /* 0x000fea0003800000 */
.L_x_18:
[----:B------:R-:W-:-:S08]  /*6c50*/  ISETP.NE.AND P0, PT, R5, RZ, PT ;  /* 0x000000ff0500720c */ /* 0x000fd00003f05270 */
[----:B0-----:R-:W0:-:S00]  /*6c60*/  USETMAXREG.DEALLOC.CTAPOOL 0x28 ;  /* 0x00000028000079c8 */ /* 0x001e0000080e0500 */
[----:B------:R-:W-:Y:S05]  /*6c70*/  @P0 EXIT ;  /* 0x000000000000094d */ /* 0x000fea0003800000 */
[----:B0-----:R-:W-:Y:S01]  /*6c80*/  LOP3.LUT P0, RZ, R8, 0xff, RZ, 0xc0, !PT ;  /* 0x000000ff08ff7812 */ /* 0x001fe2000780c0ff */
[----:B------:R-:W-:Y:S02]  /*6c90*/  IMAD.MOV.U32 R0, RZ, RZ, 0x1 ;  /* 0x00000001ff007424 */ /* 0x000fe400078e00ff */
[----:B------:R-:W-:-:S10]  /*6ca0*/  IMAD.MOV.U32 R7, RZ, RZ, RZ ;  /* 0x000000ffff077224 */ /* 0x000fd400078e00ff */
[----:B------:R-:W-:Y:S05]  /*6cb0*/  @!P0 BRA `(.L_x_152) ;  /* 0x0000000c00348947 */ /* 0x000fea0003800000 */
[----:B------:R-:W0:Y:S01]  /*6cc0*/  S2R R9, SR_CgaCtaId ;  /* 0x0000000000097919 */ /* 0x000e220000008800 */
[----:B------:R-:W-:Y:S01]  /*6cd0*/  LOP3.LUT P0, RZ, R4, 0x1f, RZ, 0xc0, !PT ;  /* 0x0000001f04ff7812 */ /* 0x000fe2000780c0ff */
[----:B------:R-:W-:Y:S01]  /*6ce0*/  ULDC UR5, c[0x0][0x658] ;  /* 0x0001960000057ab9 */ /* 0x000fe20000000800 */
[----:B------:R-:W-:Y:S01]  /*6cf0*/  UMOV UR6, 0xffffffff ;  /* 0xffffffff00067882 */ /* 0x000fe20000000000 */
[----:B------:R-:W-:Y:S01]  /*6d00*/  BSSY B0, `(.L_x_152) ;  /* 0x00000c8000007945 */ /* 0x000fe20003800000 */
[----:B------:R-:W-:Y:S01]  /*6d10*/  USHF.L.U32 UR6, UR6, UR5, URZ ;  /* 0x0000000506067299 */ /* 0x000fe2000800063f */
[C---:B------:R-:W-:Y:S01]  /*6d20*/  ISETP.NE.AND P2, PT, R3.reuse, RZ, PT ;  /* 0x000000ff0300720c */ /* 0x040fe20003f45270 */
[----:B------:R-:W-:Y:S01]  /*6d30*/  IMAD.MOV.U32 R8, RZ, RZ, 0x1 ;  /* 0x00000001ff087424 */ /* 0x000fe200078e00ff */
[----:B------:R-:W-:Y:S01]  /*6d40*/  ISETP.NE.OR P0, PT, R3, RZ, !P0 ;  /* 0x000000ff0300720c */ /* 0x000fe20004705670 */
[----:B------:R-:W-:Y:S01]  /*6d50*/  IMAD.MOV.U32 R0, RZ, RZ, 0x1 ;  /* 0x00000001ff007424 */ /* 0x000fe200078e00ff */
[----:B------:R-:W-:Y:S01]  /*6d60*/  LOP3.LUT R6, R16, 0x2, RZ, 0xfc, !PT ;  /* 0x0000000210067812 */ /* 0x000fe200078efcff */
[----:B------:R-:W-:Y:S01]  /*6d70*/  IMAD.MOV.U32 R7, RZ, RZ, RZ ;  /* 0x000000ffff077224 */ /* 0x000fe200078e00ff */
[----:B------:R-:W-:Y:S01]  /*6d80*/  ULDC UR4, c[0x0][0x600] ;  /* 0x0001800000047ab9 */ /* 0x000fe20000000800 */
[----:B------:R-:W-:Y:S01]  /*6d90*/  UMOV UR7, 0x1 ;  /* 0x0000000100077882 */ /* 0x000fe20000000000 */
[----:B------:R-:W-:-:S02]  /*6da0*/  UIADD3 UR19, UR40, 0x1, URZ ;  /* 0x0000000128137890 */ /* 0x000fc4000fffe03f */
[----:B------:R-:W-:Y:S02]  /*6db0*/  UIADD3 UR15, UR4, -0x1, URZ ;  /* 0xffffffff040f7890 */ /* 0x000fe4000fffe03f */
[----:B------:R-:W-:Y:S02]  /*6dc0*/  USHF.L.U32 UR17, UR7, UR5, URZ ;  /* 0x0000000507117299 */ /* 0x000fe4000800063f */
[----:B------:R-:W-:Y:S01]  /*6dd0*/  ULOP3.LUT UR16, URZ, UR6, URZ, 0x33, !UPT ;  /* 0x000000063f107292 */ /* 0x000fe2000f8e333f */
[----:B------:R-:W-:Y:S01]  /*6de0*/  ULDC.64 UR20, c[0x0][0x198] ;  /* 0x0000660000147ab9 */ /* 0x000fe20000000a00 */
[----:B0-----:R-:W-:-:S10]  /*6df0*/  LOP3.LUT R9, R9, 0x1, RZ, 0xc0, !PT ;  /* 0x0000000109097812 */ /* 0x001fd400078ec0ff */
.L_x_164:
[----:B------:R-:W-:-:S03]  /*6e00*/  UMOV UR4, 0xffffffff ;  /* 0xffffffff00047882 */ /* 0x000fc60000000000 */
[----:B------:R-:W-:Y:S05]  /*6e10*/  BRA.DIV UR4, `(.L_x_153) ;  /* 0x0000001a04307947 */ /* 0x000fea000b800000 */
[----:B------:R-:W-:-:S13]  /*6e20*/  ELECT P6, URZ, PT ;  /* 0x00000000003f782f */ /* 0x000fda00038c0000 */
.L_x_193:
[----:B------:R-:W0:Y:S01]  /*6e30*/  LDC R3, c[0x0][0x28c] ;  /* 0x0000a300ff037b82 */ /* 0x000e220000000800 */
[----:B------:R-:W-:Y:S01]  /*6e40*/  BSSY B1, `(.L_x_154) ;  /* 0x000003b000017945 */ /* 0x000fe20003800000 */
[----:B0-----:R-:W-:-:S13]  /*6e50*/  ISETP.LT.OR P6, PT, R3, 0x1, !P6 ;  /* 0x000000010300780c */ /* 0x001fda00077c1670 */
[----:B------:R-:W-:Y:S05]  /*6e60*/  @P6 BRA `(.L_x_155) ;  /* 0x0000000000e06947 */ /* 0x000fea0003800000 */
[----:B------:R-:W-:Y:S02]  /*6e70*/  IMAD R22, R22, 0x2, R9 ;  /* 0x0000000216167824 */ /* 0x000fe400078e0209 */
[----:B------:R-:W-:Y:S02]  /*6e80*/  IMAD.SHL.U32 R19, R19, 0x40, RZ ;  /* 0x0000004013137824 */ /* 0x000fe400078e00ff */
[----:B------:R-:W-:Y:S02]  /*6e90*/  IMAD.MOV.U32 R13, RZ, RZ, RZ ;  /* 0x000000ffff0d7224 */ /* 0x000fe400078e00ff */
[----:B------:R-:W-:Y:S02]  /*6ea0*/  IMAD.U32 R14, RZ, RZ, UR19 ;  /* 0x00000013ff0e7e24 */ /* 0x000fe4000f8e00ff */
[----:B------:R-:W-:Y:S02]  /*6eb0*/  IMAD.MOV.U32 R3, RZ, RZ, R0 ;  /* 0x000000ffff037224 */ /* 0x000fe400078e0000 */
[----:B------:R-:W-:-:S02]  /*6ec0*/  IMAD.MOV.U32 R4, RZ, RZ, R7 ;  /* 0x000000ffff047224 */ /* 0x000fc400078e0007 */
[----:B------:R-:W-:-:S07]  /*6ed0*/  IMAD R22, R22, 0x38, RZ ;  /* 0x0000003816167824 */ /* 0x000fce00078e02ff */
.L_x_159:
[----:B------:R-:W0:Y:S01]  /*6ee0*/  S2R R10, SR_CgaCtaId ;  /* 0x00000000000a7919 */ /* 0x000e220000008800 */
[----:B------:R-:W-:-:S04]  /*6ef0*/  MOV R5, 0x400 ;  /* 0x0000040000057802 */ /* 0x000fc80000000f00 */
[----:B0-----:R-:W-:Y:S02]  /*6f00*/  LEA R11, R10, R5, 0x18 ;  /* 0x000000050a0b7211 */ /* 0x001fe400078ec0ff */
[----:B------:R-:W-:Y:S01]  /*6f10*/  SHF.L.U32 R5, R3, 0x1f, RZ ;  /* 0x0000001f03057819 */ /* 0x000fe200000006ff */
[----:B------:R-:W0:Y:S02]  /*6f20*/  @!P2 LDC R10, c[0x0][0x500] ;  /* 0x00014000ff0aab82 */ /* 0x000e240000000800 */
[----:B------:R-:W-:-:S04]  /*6f30*/  IMAD R12, R4, 0x8, R11 ;  /* 0x00000008040c7824 */ /* 0x000fc800078e020b */
[----:B------:R-:W1:Y:S02]  /*6f40*/  SYNCS.PHASECHK.TRANS64.TRYWAIT P1, [R12+URZ+0xa0], R5 ;  /* 0x0000a0050c0075a7 */ /* 0x000e64000802017f */
[----:B-1----:R-:W-:Y:S05]  /*6f50*/  @!P1 BRA `(.L_x_156) ;  /* 0x0000001800009947 */ /* 0x002fea0003800000 */
.L_x_194:
[----:B-1----:R-:W-:Y:S01]  /*6f60*/  PRMT R5, R6, 0x9910, RZ ;  /* 0x0000991006057816 */ /* 0x002fe200000000ff */
[----:B0-----:R0:W-:Y:S03]  /*6f70*/  @!P2 SYNCS.ARRIVE.TRANS64 RZ, [R12+URZ], R10 ;  /* 0x0000000a0cffa9a7 */ /* 0x0011e6000800003f */
[----:B------:R-:W-:-:S13]  /*6f80*/  ISETP.NE.AND P1, PT, R5, 0x2, PT ;  /* 0x000000020500780c */ /* 0x000fda0003f25270 */
[----:B0-----:R-:W-:Y:S05]  /*6f90*/  @P1 BRA `(.L_x_157) ;  /* 0x0000000000041947 */ /* 0x001fea0003800000 */
[----:B------:R-:W-:Y:S01]  /*6fa0*/  BPT.TRAP 0x1 ;  /* 0x000000040000795c */ /* 0x000fe20000300000 */
.L_x_157:
[----:B------:R-:W-:Y:S05]  /*6fb0*/  @P0 BRA `(.L_x_158) ;  /* 0x0000000000040947 */ /* 0x000fea0003800000 */
[----:B------:R-:W-:Y:S01]  /*6fc0*/  BPT.TRAP 0x1 ;  /* 0x000000040000795c */ /* 0x000fe20000300000 */
.L_x_158:
[----:B------:R-:W-:Y:S01]  /*6fd0*/  IMAD R5, R4, 0x2, R9 ;  /* 0x0000000204057824 */ /* 0x000fe200078e0209 */
[----:B------:R-:W-:Y:S01]  /*6fe0*/  R2UR UR9, R12 ;  /* 0x000000000c0972ca */ /* 0x000fe200000e0000 */
[--C-:B------:R-:W-:Y:S01]  /*6ff0*/  IMAD R10, R4, 0x1000, R11.reuse ;  /* 0x00001000040a7824 */ /* 0x100fe200078e020b */
[----:B------:R-:W-:Y:S01]  /*7000*/  UIADD3 UR4, UP0, UR20, 0xf0, URZ ;  /* 0x000000f014047890 */ /* 0x000fe2000ff1e03f */
[----:B------:R-:W-:Y:S01]  /*7010*/  IMAD R5, R5, 0x700, RZ ;  /* 0x0000070005057824 */ /* 0x000fe200078e02ff */
[----:B------:R-:W-:Y:S01]  /*7020*/  R2UR UR11, R19 ;  /* 0x00000000130b72ca */ /* 0x000fe200000e0000 */
[----:B------:R-:W-:Y:S01]  /*7030*/  VIADD R14, R14, 0xffffffff ;  /* 0xffffffff0e0e7836 */ /* 0x000fe20000000000 */
[----:B------:R-:W-:Y:S01]  /*7040*/  R2UR UR5, R10 ;  /* 0x000000000a0572ca */ /* 0x000fe200000e0000 */
[----:B------:R-:W-:Y:S01]  /*7050*/  IMAD R5, R5, 0x2, R11 ;  /* 0x0000000205057824 */ /* 0x000fe200078e020b */
[----:B------:R-:W-:Y:S01]  /*7060*/  R2UR UR10, R13 ;  /* 0x000000000d0a72ca */ /* 0x000fe200000e0000 */
[----:B------:R-:W-:Y:S01]  /*7070*/  UIADD3 UR22, UP1, UR20, 0x1f0, URZ ;  /* 0x000001f014167890 */ /* 0x000fe2000ff3e03f */
[----:B------:R-:W-:Y:S01]  /*7080*/  R2UR UR12, R2 ;  /* 0x00000000020c72ca */ /* 0x000fe200000e0000 */
[----:B------:R-:W-:Y:S01]  /*7090*/  VIADD R4, R4, 0x1 ;  /* 0x0000000104047836 */ /* 0x000fe20000000000 */
[----:B------:R-:W-:Y:S01]  /*70a0*/  R2UR UR8, R5 ;  /* 0x00000000050872ca */ /* 0x000fe200000e0000 */
[----:B------:R-:W-:Y:S01]  /*70b0*/  UIADD3.X UR23, URZ, UR21, URZ, UP1, !UPT ;  /* 0x000000153f177290 */ /* 0x000fe20008ffe43f */
[----:B------:R-:W-:Y:S01]  /*70c0*/  R2UR UR18, R22 ;  /* 0x00000000161272ca */ /* 0x000fe200000e0000 */
[----:B------:R-:W-:Y:S01]  /*70d0*/  UMOV UR6, 0x0 ;  /* 0x0000000000067882 */ /* 0x000fe20000000000 */
[----:B------:R-:W-:Y:S01]  /*70e0*/  ISETP.GT.AND P3, PT, R14, 0x1, PT ;  /* 0x000000010e00780c */ /* 0x000fe20003f64270 */
[----:B------:R-:W-:Y:S01]  /*70f0*/  UMOV UR7, 0x10000000 ;  /* 0x1000000000077882 */ /* 0x000fe20000000000 */
[C---:B------:R-:W-:Y:S01]  /*7100*/  ISETP.NE.AND P1, PT, R4.reuse, 0x14, PT ;  /* 0x000000140400780c */ /* 0x040fe20003f25270 */
[----:B------:R-:W-:Y:S01]  /*7110*/  UIADD3 UR13, UR5, 0x280, URZ ;  /* 0x00000280050d7890 */ /* 0x000fe2000fffe03f */
[----:B------:R-:W-:Y:S01]  /*7120*/  VIADD R13, R13, 0x20 ;  /* 0x000000200d0d7836 */ /* 0x000fe20000000000 */
[----:B------:R-:W-:Y:S01]  /*7130*/  UIADD3.X UR5, URZ, UR21, URZ, UP0, !UPT ;  /* 0x000000153f057290 */ /* 0x000fe200087fe43f */
[----:B------:R-:W-:Y:S01]  /*7140*/  SEL R10, RZ, 0x1, P1 ;  /* 0x00000001ff0a7807 */ /* 0x000fe20000800000 */
[----:B------:R-:W-:Y:S01]  /*7150*/  UMOV UR24, 0x30000 ;  /* 0x0003000000187882 */ /* 0x000fe20000000000 */
[----:B------:R-:W-:Y:S01]  /*7160*/  SEL R4, R4, RZ, P1 ;  /* 0x000000ff04047207 */ /* 0x000fe20000800000 */
[----:B------:R-:W-:Y:S01]  /*7170*/  UIADD3 UR14, UR8, 0x14280, URZ ;  /* 0x00014280080e7890 */ /* 0x000fe2000fffe03f */
[----:B------:R-:W-:-:S02]  /*7180*/  LOP3.LUT R3, R3, R10, RZ, 0x3c, !PT ;  /* 0x0000000a03037212 */ /* 0x000fc400078e3cff */
[----:B------:R-:W-:Y:S02]  /*7190*/  UMOV UR8, UR13 ;  /* 0x0000000d00087c82 */ /* 0x000fe40008000000 */
[----:B------:R0:W-:Y:S02]  /*71a0*/  UTMALDG.3D [UR8], [UR4], desc[UR6] ;  /* 0x00000608040075b4 */ /* 0x0001e40008011000 */
[----:B0-----:R-:W-:Y:S01]  /*71b0*/  UMOV UR8, UR14 ;  /* 0x0000000e00087c82 */ /* 0x001fe20008000000 */
[----:B------:R-:W-:Y:S02]  /*71c0*/  UMOV UR11, UR18 ;  /* 0x00000012000b7c82 */ /* 0x000fe40008000000 */
[----:B------:R0:W-:Y:S02]  /*71d0*/  UTMALDG.3D.MULTICAST [UR8], [UR22], UR24, desc[UR6] ;  /* 0x00000608160073b4 */ /* 0x0001e40008011818 */
[----:B0-----:R-:W-:Y:S05]  /*71e0*/  @P3 BRA `(.L_x_159) ;  /* 0xfffffffc003c3947 */ /* 0x001fea000383ffff */
.L_x_155:
[----:B------:R-:W-:Y:S05]  /*71f0*/  BSYNC B1 ;  /* 0x0000000000017941 */ /* 0x000fea0003800000 */
.L_x_154:
[----:B------:R-:W2:Y:S01]  /*7200*/  LDL.64 R10, [R1] ;  /* 0x00000000010a7983 */ /* 0x000ea20000100a00 */
[----:B------:R-:W-:Y:S01]  /*7210*/  LOP3.LUT P4, RZ, R8, 0xff, RZ, 0xc0, !PT ;  /* 0x000000ff08ff7812 */ /* 0x000fe2000788c0ff */
[----:B------:R-:W-:Y:S01]  /*7220*/  VIADD R4, R7, UR40 ;  /* 0x0000002807047c36 */ /* 0x000fe20008000000 */
[----:B------:R-:W-:Y:S01]  /*7230*/  ULDC.64 UR4, c[0x0][0x650] ;  /* 0x0001940000047ab9 */ /* 0x000fe20000000a00 */
[----:B------:R-:W-:Y:S01]  /*7240*/  IMAD.U32 R7, RZ, RZ, UR40 ;  /* 0x00000028ff077e24 */ /* 0x000fe2000f8e00ff */
[----:B------:R-:W-:Y:S01]  /*7250*/  UISETP.GE.U32.AND UP0, UPT, UR40, 0x14, UPT ;  /* 0x000000142800788c */ /* 0x000fe2000bf06070 */
[----:B------:R-:W-:Y:S01]  /*7260*/  BSSY B1, `(.L_x_160) ;  /* 0x000006f000017945 */ /* 0x000fe20003800000 */
[----:B------:R-:W-:Y:S01]  /*7270*/  ISETP.GT.U32.AND P1, PT, R4, 0x13, PT ;  /* 0x000000130400780c */ /* 0x000fe20003f24070 */
[----:B------:R-:W-:Y:S01]  /*7280*/  IMAD.MOV.U32 R19, RZ, RZ, -0x1 ;  /* 0xffffffffff137424 */ /* 0x000fe200078e00ff */
[----:B------:R-:W-:Y:S01]  /*7290*/  PRMT R8, RZ, 0x7610, R8 ;  /* 0x00007610ff087816 */ /* 0x000fe20000000008 */
[----:B------:R-:W-:Y:S01]  /*72a0*/  IMAD.MOV.U32 R22, RZ, RZ, -0x1 ;  /* 0xffffffffff167424 */ /* 0x000fe200078e00ff */
[----:B------:R-:W-:-:S02]  /*72b0*/  ISETP.LT.U32.AND P1, PT, R7, 0x14, P1 ;  /* 0x000000140700780c */ /* 0x000fc40000f21070 */
[----:B------:R-:W-:Y:S01]  /*72c0*/  PLOP3.LUT P3, PT, PT, PT, UP0, 0x80, 0x0 ;  /* 0x000000000000781c */ /* 0x000fe20003f6f008 */
[----:B------:R-:W0:Y:S01]  /*72d0*/  @P4 S2R R3, SR_CgaCtaId ;  /* 0x0000000000034919 */ /* 0x000e220000008800 */
[----:B------:R-:W-:-:S04]  /*72e0*/  @P4 MOV R2, 0x400 ;  /* 0x0000040000024802 */ /* 0x000fc80000000f00 */
[----:B0-----:R-:W-:Y:S01]  /*72f0*/  @P4 LEA R5, R3, R2, 0x18 ;  /* 0x0000000203054211 */ /* 0x001fe200078ec0ff */
[----:B------:R-:W-:-:S03]  /*7300*/  IMAD.WIDE.U32 R2, R4, -0x33333333, RZ ;  /* 0xcccccccd04027825 */ /* 0x000fc600078e00ff */
[----:B------:R0:W-:Y:S01]  /*7310*/  @P4 SYNCS.ARRIVE.TRANS64.A1T0 RZ, [R5+URZ+0x178], RZ ;  /* 0x000178ff05ff49a7 */ /* 0x0001e2000810003f */
[----:B------:R-:W-:Y:S01]  /*7320*/  IMAD.MOV.U32 R2, RZ, RZ, -0x1 ;  /* 0xffffffffff027424 */ /* 0x000fe200078e00ff */
[----:B0-----:R-:W-:Y:S02]  /*7330*/  SHF.R.U32.HI R5, RZ, 0x4, R3 ;  /* 0x00000004ff057819 */ /* 0x001fe40000011603 */
[----:B------:R-:W-:-:S03]  /*7340*/  SEL R3, RZ, 0x1, !P1 ;  /* 0x00000001ff037807 */ /* 0x000fc60004800000 */
[----:B------:R-:W-:Y:S01]  /*7350*/  IMAD R7, R5, -0x14, R4 ;  /* 0xffffffec05077824 */ /* 0x000fe200078e0204 */
[----:B------:R-:W-:Y:S02]  /*7360*/  LOP3.LUT R0, R0, R3, RZ, 0x3c, !PT ;  /* 0x0000000300007212 */ /* 0x000fe400078e3cff */
[----:B------:R-:W-:Y:S02]  /*7370*/  PRMT R3, RZ, 0x7610, R3 ;  /* 0x00007610ff037816 */ /* 0x000fe40000000003 */
[----:B------:R-:W-:Y:S02]  /*7380*/  @P3 LOP3.LUT R0, R0, 0x1, R5, 0x78, !PT ;  /* 0x0000000100003812 */ /* 0x000fe400078e7805 */
[----:B--2---:R-:W-:-:S04]  /*7390*/  IADD3 R18, P4, R18, R10, RZ ;  /* 0x0000000a12127210 */ /* 0x004fc80007f9e0ff */
[----:B------:R-:W-:Y:S01]  /*73a0*/  ISETP.GE.U32.AND P1, PT, R18, UR4, PT ;  /* 0x0000000412007c0c */ /* 0x000fe2000bf26070 */
[----:B------:R-:W-:-:S05]  /*73b0*/  IMAD.X R17, R17, 0x1, R23, P4 ;  /* 0x0000000111117824 */ /* 0x000fca00020e0617 */
[----:B------:R-:W-:-:S13]  /*73c0*/  ISETP.GE.U32.AND.EX P1, PT, R17, UR5, PT, P1 ;  /* 0x0000000511007c0c */ /* 0x000fda000bf26110 */
[----:B------:R-:W-:Y:S05]  /*73d0*/  @P1 BRA `(.L_x_161) ;  /* 0x00000004005c1947 */ /* 0x000fea0003800000 */
[----:B------:R-:W0:Y:S01]  /*73e0*/  S2R R12, SR_CTAID.X ;  /* 0x00000000000c7919 */ /* 0x000e220000002500 */
[----:B------:R-:W-:Y:S01]  /*73f0*/  ULDC.64 UR4, c[0x0][0x628] ;  /* 0x00018a0000047ab9 */ /* 0x000fe20000000a00 */
[----:B------:R-:W1:Y:S01]  /*7400*/  LDC R13, c[0x0][0x144] ;  /* 0x00005100ff0d7b82 */ /* 0x000e620000000800 */
[----:B------:R-:W-:Y:S01]  /*7410*/  ISETP.NE.U32.AND P1, PT, RZ, UR4, PT ;  /* 0x00000004ff007c0c */ /* 0x000fe2000bf25070 */
[----:B------:R-:W2:Y:S01]  /*7420*/  S2R R10, SR_CTAID.Y ;  /* 0x00000000000a7919 */ /* 0x000ea20000002600 */
[----:B------:R-:W-:Y:S01]  /*7430*/  ULDC UR7, c[0x0][0x630] ;  /* 0x00018c0000077ab9 */ /* 0x000fe20000000800 */
[----:B------:R-:W-:Y:S01]  /*7440*/  ULDC UR8, c[0x0][0x150] ;  /* 0x0000540000087ab9 */ /* 0x000fe20000000800 */
[----:B------:R-:W-:Y:S01]  /*7450*/  ISETP.NE.AND.EX P1, PT, RZ, UR5, PT, P1 ;  /* 0x00000005ff007c0c */ /* 0x000fe2000bf25310 */
[----:B------:R-:W-:Y:S02]  /*7460*/  IMAD.MOV.U32 R2, RZ, RZ, R18 ;  /* 0x000000ffff027224 */ /* 0x000fe400078e0012 */
[----:B------:R-:W-:Y:S01]  /*7470*/  IMAD.MOV.U32 R3, RZ, RZ, R17 ;  /* 0x000000ffff037224 */ /* 0x000fe200078e0011 */
[----:B0-----:R-:W-:-:S09]  /*7480*/  I2FP.F32.U32 R14, R12 ;  /* 0x0000000c000e7245 */ /* 0x001fd20000201000 */
[----:B------:R-:W-:Y:S05]  /*7490*/  @!P1 BRA `(.L_x_162) ;  /* 0x0000000000289947 */ /* 0x000fea0003800000 */
[----:B------:R-:W-:Y:S02]  /*74a0*/  ULDC UR6, c[0x0][0x634] ;  /* 0x00018d0000067ab9 */ /* 0x000fe40000000800 */
[----:B------:R-:W-:-:S05]  /*74b0*/  IADD3 R3, P1, R18, UR6, RZ ;  /* 0x0000000612037c10 */ /* 0x000fca000ff3e0ff */
[----:B------:R-:W-:-:S04]  /*74c0*/  IMAD.X R11, RZ, RZ, R17, P1 ;  /* 0x000000ffff0b7224 */ /* 0x000fc800008e0611 */
[----:B------:R-:W-:-:S04]  /*74d0*/  IMAD.WIDE.U32 R4, R11, UR4, RZ ;  /* 0x000000040b047c25 */ /* 0x000fc8000f8e00ff */
[----:B------:R-:W-:-:S04]  /*74e0*/  IMAD.WIDE.U32 R4, P1, R3, UR5, R4 ;  /* 0x0000000503047c25 */ /* 0x000fc8000f820004 */
[----:B------:R-:W-:-:S04]  /*74f0*/  IMAD.WIDE.U32 R2, R3, UR4, RZ ;  /* 0x0000000403027c25 */ /* 0x000fc8000f8e00ff */
[----:B------:R-:W-:Y:S01]  /*7500*/  IMAD.MOV.U32 R2, RZ, RZ, R5 ;  /* 0x000000ffff027224 */ /* 0x000fe200078e0005 */
[----:B------:R-:W-:Y:S01]  /*7510*/  IADD3 RZ, P3, R3, R4, RZ ;  /* 0x0000000403ff7210 */ /* 0x000fe20007f7e0ff */
[----:B------:R-:W-:-:S04]  /*7520*/  IMAD.X R3, RZ, RZ, RZ, P1 ;  /* 0x000000ffff037224 */ /* 0x000fc800008e06ff */
[----:B------:R-:W-:-:S08]  /*7530*/  IMAD.WIDE.U32.X R2, R11, UR5, R2, P3 ;  /* 0x000000050b027c25 */ /* 0x000fd000098e0402 */
.L_x_162:
[----:B------:R-:W-:Y:S01]  /*7540*/  FMUL R14, R14, UR8 ;  /* 0x000000080e0e7c20 */ /* 0x000fe20008400000 */
[--C-:B------:R-:W-:Y:S01]  /*7550*/  SHF.R.U64 R11, R2, UR7, R3.reuse ;  /* 0x00000007020b7c19 */ /* 0x100fe20008001203 */
[----:B------:R-:W-:Y:S01]  /*7560*/  ULDC.64 UR4, c[0x0][0x620] ;  /* 0x0001880000047ab9 */ /* 0x000fe20000000a00 */
[----:B------:R-:W-:Y:S01]  /*7570*/  SHF.R.U32.HI R2, RZ, UR7, R3 ;  /* 0x00000007ff027c19 */ /* 0x000fe20008011603 */
[----:B------:R-:W-:Y:S01]  /*7580*/  IMAD.MOV.U32 R3, RZ, RZ, R17 ;  /* 0x000000ffff037224 */ /* 0x000fe200078e0011 */
[----:B------:R-:W-:Y:S01]  /*7590*/  IADD3 R15, P1, RZ, -R11, RZ ;  /* 0x8000000bff0f7210 */ /* 0x000fe20007f3e0ff */
[----:B------:R-:W0:Y:S01]  /*75a0*/  F2I.U32.TRUNC.NTZ R14, R14 ;  /* 0x0000000e000e7305 */ /* 0x000e22000020f000 */
[----:B------:R-:W-:-:S03]  /*75b0*/  ULDC.64 UR6, c[0x0][0x640] ;  /* 0x0001900000067ab9 */ /* 0x000fc60000000a00 */
[----:B------:R-:W-:Y:S01]  /*75c0*/  IMAD.X R2, RZ, RZ, ~R2, P1 ;  /* 0x000000ffff027224 */ /* 0x000fe200008e0e02 */
[----:B------:R-:W-:-:S03]  /*75d0*/  ISETP.NE.U32.AND P1, PT, RZ, UR6, PT ;  /* 0x00000006ff007c0c */ /* 0x000fc6000bf25070 */
[----:B------:R-:W-:Y:S01]  /*75e0*/  IMAD R2, R2, UR4, RZ ;  /* 0x0000000402027c24 */ /* 0x000fe2000f8e02ff */
[----:B------:R-:W-:-:S03]  /*75f0*/  ISETP.NE.AND.EX P1, PT, RZ, UR7, PT, P1 ;  /* 0x00000007ff007c0c */ /* 0x000fc6000bf25310 */
[C---:B------:R-:W-:Y:S01]  /*7600*/  IMAD R5, R15.reuse, UR5, R2 ;  /* 0x000000050f057c24 */ /* 0x040fe2000f8e0202 */
[----:B------:R-:W-:Y:S01]  /*7610*/  ULDC UR5, c[0x0][0x154] ;  /* 0x0000550000057ab9 */ /* 0x000fe20000000800 */
[----:B------:R-:W-:Y:S02]  /*7620*/  IMAD.MOV.U32 R2, RZ, RZ, R18 ;  /* 0x000000ffff027224 */ /* 0x000fe400078e0012 */
[----:B0-----:R-:W-:Y:S02]  /*7630*/  IMAD.MOV R4, RZ, RZ, -R14 ;  /* 0x000000ffff047224 */ /* 0x001fe400078e0a0e */
[----:B------:R-:W-:Y:S01]  /*7640*/  IMAD.WIDE.U32 R2, R15, UR4, R2 ;  /* 0x000000040f027c25 */ /* 0x000fe2000f8e0002 */
[----:B------:R-:W-:-:S03]  /*7650*/  ULDC UR4, c[0x0][0x618] ;  /* 0x0001860000047ab9 */ /* 0x000fc60000000800 */
[----:B-1----:R-:W-:Y:S01]  /*7660*/  IMAD R12, R13, R4, R12 ;  /* 0x000000040d0c7224 */ /* 0x002fe200078e020c */
[----:B--2---:R-:W-:Y:S01]  /*7670*/  I2FP.F32.U32 R4, R10 ;  /* 0x0000000a00047245 */ /* 0x004fe20000201000 */
[----:B------:R-:W0:Y:S01]  /*7680*/  LDC R13, c[0x0][0x148] ;  /* 0x00005200ff0d7b82 */ /* 0x000e220000000800 */
[----:B------:R-:W-:-:S03]  /*7690*/  IMAD.IADD R3, R3, 0x1, R5 ;  /* 0x0000000103037824 */ /* 0x000fc600078e0205 */
[----:B------:R-:W-:Y:S02]  /*76a0*/  FMUL R4, R4, UR5 ;  /* 0x0000000504047c20 */ /* 0x000fe40008400000 */
[--C-:B------:R-:W-:Y:S02]  /*76b0*/  SHF.R.U64 R14, R2, UR4, R3.reuse ;  /* 0x00000004020e7c19 */ /* 0x100fe40008001203 */
[----:B------:R-:W-:Y:S01]  /*76c0*/  SHF.R.U32.HI R3, RZ, UR4, R3 ;  /* 0x00000004ff037c19 */ /* 0x000fe20008011603 */
[----:B------:R1:W2:Y:S01]  /*76d0*/  F2I.U32.TRUNC.NTZ R20, R4 ;  /* 0x0000000400147305 */ /* 0x0002a2000020f000 */
[----:B------:R-:W-:Y:S02]  /*76e0*/  ULDC UR4, c[0x0][0x608] ;  /* 0x0001820000047ab9 */ /* 0x000fe40000000800 */
[--C-:B------:R-:W-:Y:S02]  /*76f0*/  SHF.R.U64 R19, R14, UR4, R3.reuse ;  /* 0x000000040e137c19 */ /* 0x100fe40008001203 */
[----:B------:R-:W-:Y:S01]  /*7700*/  SHF.R.U32.HI R2, RZ, UR4, R3 ;  /* 0x00000004ff027c19 */ /* 0x000fe20008011603 */
[----:B------:R-:W-:-:S03]  /*7710*/  ULDC UR4, c[0x0][0x658] ;  /* 0x0001960000047ab9 */ /* 0x000fc60000000800 */
[--C-:B------:R-:W-:Y:S02]  /*7720*/  SHF.R.U64 R15, R19, UR4, R2.reuse ;  /* 0x00000004130f7c19 */ /* 0x100fe40008001202 */
[----:B------:R-:W-:-:S03]  /*7730*/  SHF.R.U32.HI R21, RZ, UR4, R2 ;  /* 0x00000004ff157c19 */ /* 0x000fc60008011602 */
[----:B------:R-:W-:Y:S02]  /*7740*/  IMAD.MOV.U32 R2, RZ, RZ, R15 ;  /* 0x000000ffff027224 */ /* 0x000fe400078e000f */
[----:B------:R-:W-:Y:S01]  /*7750*/  IMAD.MOV.U32 R3, RZ, RZ, R21 ;  /* 0x000000ffff037224 */ /* 0x000fe200078e0015 */
[----:B-12---:R-:W-:Y:S06]  /*7760*/  @!P1 BRA `(.L_x_163) ;  /* 0x0000000000289947 */ /* 0x006fec0003800000 */
        /* <DEDUP_REMOVED lines=10> */
.L_x_163:
[----:B------:R-:W1:Y:S01]  /*7810*/  LDC R4, c[0x0][0x65c] ;  /* 0x00019700ff047b82 */ /* 0x000e620000000800 */
[----:B------:R-:W-:Y:S01]  /*7820*/  ULDC UR4, c[0x0][0x648] ;  /* 0x0001920000047ab9 */ /* 0x000fe20000000800 */
[----:B------:R-:W-:Y:S01]  /*7830*/  LOP3.LUT R19, R19, UR16, RZ, 0xc0, !PT ;  /* 0x0000001013137c12 */ /* 0x000fe2000f8ec0ff */
[----:B------:R-:W-:Y:S01]  /*7840*/  IMAD.MOV R20, RZ, RZ, -R20 ;  /* 0x000000ffff147224 */ /* 0x000fe200078e0a14 */
[----:B------:R-:W-:Y:S01]  /*7850*/  SHF.R.U64 R2, R2, UR4, R3 ;  /* 0x0000000402027c19 */ /* 0x000fe20008001203 */
[----:B------:R-:W-:Y:S01]  /*7860*/  ULDC UR4, c[0x0][0x638] ;  /* 0x00018e0000047ab9 */ /* 0x000fe20000000800 */
[----:B------:R-:W-:Y:S01]  /*7870*/  LOP3.LUT R14, R14, UR15, RZ, 0xc0, !PT ;  /* 0x0000000f0e0e7c12 */ /* 0x000fe2000f8ec0ff */
[----:B------:R-:W-:Y:S01]  /*7880*/  ULDC UR5, c[0x0][0x610] ;  /* 0x0001840000057ab9 */ /* 0x000fe20000000800 */
[----:B------:R-:W-:Y:S02]  /*7890*/  IMAD.MOV.U32 R3, RZ, RZ, 0x1 ;  /* 0x00000001ff037424 */ /* 0x000fe400078e00ff */
[----:B------:R-:W-:Y:S01]  /*78a0*/  IMAD R19, R2, UR17, R19 ;  /* 0x0000001102137c24 */ /* 0x000fe2000f8e0213 */
[----:B-1----:R-:W-:Y:S01]  /*78b0*/  ISETP.NE.AND P1, PT, R4, 0x1, PT ;  /* 0x000000010400780c */ /* 0x002fe20003f25270 */
[----:B------:R-:W-:-:S02]  /*78c0*/  IMAD.MOV R4, RZ, RZ, -R2 ;  /* 0x000000ffff047224 */ /* 0x000fc400078e0a02 */
[----:B------:R-:W-:Y:S02]  /*78d0*/  IMAD.MOV.U32 R2, RZ, RZ, R11 ;  /* 0x000000ffff027224 */ /* 0x000fe400078e000b */
[----:B------:R-:W-:Y:S01]  /*78e0*/  IMAD R15, R4, UR4, R15 ;  /* 0x00000004040f7c24 */ /* 0x000fe2000f8e020f */
[----:B------:R-:W-:-:S03]  /*78f0*/  ULDC UR4, c[0x0][0x600] ;  /* 0x0001800000047ab9 */ /* 0x000fc60000000800 */
[----:B------:R-:W-:-:S04]  /*7900*/  IMAD R15, R15, UR4, R14 ;  /* 0x000000040f0f7c24 */ /* 0x000fc8000f8e020e */
[----:B0-----:R-:W-:-:S04]  /*7910*/  @P1 IMAD R12, R13, R20, R10 ;  /* 0x000000140d0c1224 */ /* 0x001fc800078e020a */
[----:B------:R-:W-:-:S05]  /*7920*/  IMAD R12, R19, UR5, R12 ;  /* 0x00000005130c7c24 */ /* 0x000fca000f8e020c */
[----:B------:R-:W-:Y:S02]  /*7930*/  SEL R22, R15, R12, !P1 ;  /* 0x0000000c0f167207 */ /* 0x000fe40004800000 */
[----:B------:R-:W-:-:S07]  /*7940*/  SEL R19, R12, R15, !P1 ;  /* 0x0000000f0c137207 */ /* 0x000fce0004800000 */
.L_x_161:
[----:B------:R-:W-:Y:S05]  /*7950*/  BSYNC B1 ;  /* 0x0000000000017941 */ /* 0x000fea0003800000 */
.L_x_160:
[----:B------:R-:W-:-:S13]  /*7960*/  LOP3.LUT P1, RZ, R3, 0xff, RZ, 0xc0, !PT ;  /* 0x000000ff03ff7812 */ /* 0x000fda000782c0ff */
[----:B------:R-:W-:Y:S05]  /*7970*/  @P1 BRA `(.L_x_164) ;  /* 0xfffffff400201947 */ /* 0x000fea000383ffff */
[----:B------:R-:W-:Y:S05]  /*7980*/  BSYNC B0 ;  /* 0x0000000000007941 */ /* 0x000fea0003800000 */
.L_x_152:
[----:B------:R-:W-:-:S03]  /*7990*/  UMOV UR4, 0xffffffff ;  /* 0xffffffff00047882 */ /* 0x000fc60000000000 */
[----:B------:R-:W-:Y:S05]  /*79a0*/  BRA.DIV UR4, `(.L_x_165) ;  /* 0x0000000e04807947 */ /* 0x000fea000b800000 */
[----:B------:R-:W-:-:S13]  /*79b0*/  ELECT P6, URZ, PT ;  /* 0x00000000003f782f */ /* 0x000fda00038c0000 */
.L_x_197:
[----:B------:R-:W-:Y:S04]  /*79c0*/  BSSY B0, `(.L_x_166) ;  /* 0x00000bb000007945 */ /* 0x000fe80003800000 */
[----:B------:R-:W-:Y:S05]  /*79d0*/  @!P6 BRA `(.L_x_167) ;  /* 0x0000000800e4e947 */ /* 0x000fea0003800000 */
[----:B------:R-:W-:-:S04]  /*79e0*/  LOP3.LUT R16, R16, 0x2, RZ, 0xfc, !PT ;  /* 0x0000000210107812 */ /* 0x000fc800078efcff */
[----:B------:R-:W-:-:S13]  /*79f0*/  ISETP.NE.AND P0, PT, R16, 0x3, PT ;  /* 0x000000031000780c */ /* 0x000fda0003f05270 */
[----:B------:R-:W-:Y:S05]  /*7a00*/  @!P0 BRA `(.L_x_168) ;  /* 0x0000000000048947 */ /* 0x000fea0003800000 */
[----:B------:R-:W-:Y:S01]  /*7a10*/  BPT.TRAP 0x1 ;  /* 0x000000040000795c */ /* 0x000fe20000300000 */
.L_x_168:
[----:B------:R-:W0:Y:S01]  /*7a20*/  S2R R3, SR_CgaCtaId ;  /* 0x0000000000037919 */ /* 0x000e220000008800 */
[----:B------:R-:W-:Y:S02]  /*7a30*/  MOV R2, 0x400 ;  /* 0x0000040000027802 */ /* 0x000fe40000000f00 */
[----:B------:R-:W-:Y:S02]  /*7a40*/  SHF.L.U32 R4, R0, 0x1f, RZ ;  /* 0x0000001f00047819 */ /* 0x000fe400000006ff */
[----:B0-----:R-:W-:-:S05]  /*7a50*/  LEA R2, R3, R2, 0x18 ;  /* 0x0000000203027211 */ /* 0x001fca00078ec0ff */
[----:B------:R-:W-:-:S04]  /*7a60*/  VIADD R2, R2, 0xa0 ;  /* 0x000000a002027836 */ /* 0x000fc80000000000 */
[C---:B------:R-:W-:Y:S02]  /*7a70*/  IMAD R9, R7.reuse, 0x8, R2 ;  /* 0x0000000807097824 */ /* 0x040fe400078e0202 */
[----:B------:R-:W-:Y:S02]  /*7a80*/  VIADD R7, R7, 0x1 ;  /* 0x0000000107077836 */ /* 0x000fe40000000000 */
[----:B------:R-:W0:Y:S03]  /*7a90*/  SYNCS.PHASECHK.TRANS64.TRYWAIT P0, [R9+URZ], R4 ;  /* 0x00000004090075a7 */ /* 0x000e26000800017f */
[----:B------:R-:W-:-:S04]  /*7aa0*/  ISETP.NE.AND P1, PT, R7, 0x14, PT ;  /* 0x000000140700780c */ /* 0x000fc80003f25270 */
[----:B------:R-:W-:Y:S02]  /*7ab0*/  SEL R3, RZ, 0x1, P1 ;  /* 0x00000001ff037807 */ /* 0x000fe40000800000 */
[----:B------:R-:W-:Y:S02]  /*7ac0*/  SEL R7, R7, RZ, P1 ;  /* 0x000000ff07077207 */ /* 0x000fe40000800000 */
[----:B------:R-:W-:-:S03]  /*7ad0*/  LOP3.LUT R6, R0, R3, RZ, 0x3c, !PT ;  /* 0x0000000300067212 */ /* 0x000fc600078e3cff */
[----:B------:R-:W-:Y:S01]  /*7ae0*/  IMAD R8, R7, 0x8, R2 ;  /* 0x0000000807087824 */ /* 0x000fe200078e0202 */
[----:B------:R-:W-:Y:S01]  /*7af0*/  SHF.L.U32 R5, R6, 0x1f, RZ ;  /* 0x0000001f06057819 */ /* 0x000fe200000006ff */
[----:B0-----:R-:W-:Y:S06]  /*7b00*/  @!P0 BRA `(.L_x_169) ;  /* 0x0000000c00488947 */ /* 0x001fec0003800000 */
.L_x_198:
[----:B------:R-:W1:Y:S01]  /*7b10*/  SYNCS.PHASECHK.TRANS64.TRYWAIT P0, [R8+URZ], R5 ;  /* 0x00000005080075a7 */ /* 0x000e62000800017f */
[----:B------:R-:W-:-:S05]  /*7b20*/  VIADD R0, R7, 0x1 ;  /* 0x0000000107007836 */ /* 0x000fca0000000000 */
[----:B------:R-:W-:-:S04]  /*7b30*/  ISETP.NE.AND P1, PT, R0, 0x14, PT ;  /* 0x000000140000780c */ /* 0x000fc80003f25270 */
[----:B------:R-:W-:Y:S02]  /*7b40*/  SEL R3, RZ, 0x1, P1 ;  /* 0x00000001ff037807 */ /* 0x000fe40000800000 */
[----:B------:R-:W-:Y:S02]  /*7b50*/  SEL R7, R0, RZ, P1 ;  /* 0x000000ff00077207 */ /* 0x000fe40000800000 */
[----:B------:R-:W-:-:S03]  /*7b60*/  LOP3.LUT R6, R6, R3, RZ, 0x3c, !PT ;  /* 0x0000000306067212 */ /* 0x000fc600078e3cff */
[----:B0-----:R-:W-:Y:S01]  /*7b70*/  IMAD R9, R7, 0x8, R2 ;  /* 0x0000000807097824 */ /* 0x001fe200078e0202 */
[----:B------:R-:W-:Y:S01]  /*7b80*/  SHF.L.U32 R4, R6, 0x1f, RZ ;  /* 0x0000001f06047819 */ /* 0x000fe200000006ff */
[----:B-1----:R-:W-:Y:S06]  /*7b90*/  @!P0 BRA `(.L_x_170) ;  /* 0x0000000c00388947 */ /* 0x002fec0003800000 */
.L_x_199:
        /* <DEDUP_REMOVED lines=9> */
.L_x_200:
        /* <DEDUP_REMOVED lines=9> */
.L_x_201:
        /* <DEDUP_REMOVED lines=9> */
.L_x_202:
        /* <DEDUP_REMOVED lines=9> */
.L_x_203:
        /* <DEDUP_REMOVED lines=9> */
.L_x_204:
        /* <DEDUP_REMOVED lines=9> */
.L_x_205:
        /* <DEDUP_REMOVED lines=9> */
.L_x_206:
        /* <DEDUP_REMOVED lines=9> */
.L_x_207:
        /* <DEDUP_REMOVED lines=9> */
.L_x_208:
        /* <DEDUP_REMOVED lines=9> */
.L_x_209:
        /* <DEDUP_REMOVED lines=9> */
.L_x_210:
        /* <DEDUP_REMOVED lines=9> */
.L_x_211:
        /* <DEDUP_REMOVED lines=9> */
.L_x_212:
        /* <DEDUP_REMOVED lines=9> */
.L_x_213:
        /* <DEDUP_REMOVED lines=9> */
.L_x_214:
[----:B------:R-:W1:Y:S01]  /*8410*/  SYNCS.PHASECHK.TRANS64.TRYWAIT P0, [R8+URZ], R5 ;  /* 0x00000005080075a7 */ /* 0x000e62000800017f */
[----:B------:R-:W-:-:S05]  /*8420*/  VIADD R0, R7, 0x1 ;  /* 0x0000000107007836 */ /* 0x000fca0000000000 */
[----:B------:R-:W-:-:S04]  /*8430*/  ISETP.NE.AND P1, PT, R0, 0x14, PT ;  /* 0x000000140000780c */ /* 0x000fc80003f25270 */
[----:B------:R-:W-:Y:S02]  /*8440*/  SEL R3, RZ, 0x1, P1 ;  /* 0x00000001ff037807 */ /* 0x000fe40000800000 */
[----:B------:R-:W-:Y:S02]  /*8450*/  SEL R7, R0, RZ, P1 ;  /* 0x000000ff00077207 */ /* 0x000fe40000800000 */
[----:B0-----:R-:W-:-:S03]  /*8460*/  LOP3.LUT R9, R6, R3, RZ, 0x3c, !PT ;  /* 0x0000000306097212 */ /* 0x001fc600078e3cff */
[----:B------:R-:W-:Y:S01]  /*8470*/  IMAD R11, R7, 0x8, R2 ;  /* 0x00000008070b7824 */ /* 0x000fe200078e0202 */
[----:B------:R-:W-:Y:S01]  /*8480*/  SHF.L.U32 R6, R9, 0x1f, RZ ;  /* 0x0000001f09067819 */ /* 0x000fe200000006ff */
[----:B-1----:R-:W-:Y:S06]  /*8490*/  @!P0 BRA `(.L_x_186) ;  /* 0x0000000800388947 */ /* 0x002fec0003800000 */
.L_x_215:
[----:B------:R-:W1:Y:S01]  /*84a0*/  SYNCS.PHASECHK.TRANS64.TRYWAIT P0, [R11+URZ], R6 ;  /* 0x000000060b0075a7 */ /* 0x000e62000800017f */
[----:B------:R-:W-:-:S05]  /*84b0*/  VIADD R0, R7, 0x1 ;  /* 0x0000000107007836 */ /* 0x000fca0000000000 */
[----:B------:R-:W-:-:S04]  /*84c0*/  ISETP.NE.AND P1, PT, R0, 0x14, PT ;  /* 0x000000140000780c */ /* 0x000fc80003f25270 */
[----:B------:R-:W-:Y:S02]  /*84d0*/  SEL R4, RZ, 0x1, P1 ;  /* 0x00000001ff047807 */ /* 0x000fe40000800000 */
[----:B------:R-:W-:Y:S02]  /*84e0*/  SEL R3, R0, RZ, P1 ;  /* 0x000000ff00037207 */ /* 0x000fe40000800000 */
[----:B------:R-:W-:Y:S01]  /*84f0*/  LOP3.LUT R0, R9, R4, RZ, 0x3c, !PT ;  /* 0x0000000409007212 */ /* 0x000fe200078e3cff */
[----:B-1----:R-:W-:Y:S06]  /*8500*/  @!P0 BRA `(.L_x_187) ;  /* 0x0000000800308947 */ /* 0x002fec0003800000 */
.L_x_216:
[----:B------:R-:W-:Y:S01]  /*8510*/  IMAD R3, R3, 0x8, R2 ;  /* 0x0000000803037824 */ /* 0x000fe200078e0202 */
[----:B------:R-:W-:-:S07]  /*8520*/  SHF.L.U32 R0, R0, 0x1f, RZ ;  /* 0x0000001f00007819 */ /* 0x000fce00000006ff */
.L_x_188:
[----:B--2---:R2:W3:Y:S02]  /*8530*/  SYNCS.PHASECHK.TRANS64.TRYWAIT P0, [R3+URZ], R0 ;  /* 0x00000000030075a7 */ /* 0x0044e4000800017f */
[----:B---3--:R-:W-:Y:S05]  /*8540*/  @!P0 NANOSLEEP.SYNCS 0x989680 ;  /* 0x009896800000895d */ /* 0x008fea0003900000 */
[----:B------:R-:W3:Y:S02]  /*8550*/  @!P0 SYNCS.PHASECHK.TRANS64 P0, [R3+URZ], R0 ;  /* 0x00000000030085a7 */ /* 0x000ee4000800007f */
[----:B---3--:R-:W-:Y:S05]  /*8560*/  @!P0 BRA `(.L_x_188) ;  /* 0xfffffffc00f08947 */ /* 0x008fea000383ffff */
.L_x_167:
[----:B------:R-:W-:Y:S05]  /*8570*/  BSYNC B0 ;  /* 0x0000000000007941 */ /* 0x000fea0003800000 */
.L_x_166:
[----:B------:R-:W-:Y:S05]  /*8580*/  EXIT ;  /* 0x000000000000794d */ /* 0x000fea0003800000 */
.L_x_20:
[----:B-1----:R1:W2:Y:S02]  /*8590*/  SYNCS.PHASECHK.TRANS64.TRYWAIT P0, [R89+URZ], R0 ;  /* 0x00000000590075a7 */ /* 0x0022a4000800017f */
[----:B--2---:R-:W-:Y:S05]  /*85a0*/  @!P0 NANOSLEEP.SYNCS 0x989680 ;  /* 0x009896800000895d */ /* 0x004fea0003900000 */
[----:B------:R-:W2:Y:S02]  /*85b0*/  @!P0 SYNCS.PHASECHK.TRANS64 P0, [R89+URZ], R0 ;  /* 0x00000000590085a7 */ /* 0x000ea4000800007f */
[----:B--2---:R-:W-:Y:S05]  /*85c0*/  @!P0 BRA `(.L_x_20) ;  /* 0xfffffffc00f08947 */ /* 0x004fea000383ffff */
[----:B------:R-:W-:Y:S05]  /*85d0*/  BRA `(.L_x_189) ;  /* 0xffffff9000ec7947 */ /* 0x000fea000383ffff */
.L_x_25:
[----:B--2---:R2:W3:Y:S02]  /*85e0*/  SYNCS.PHASECHK.TRANS64.TRYWAIT P1, [R3+URZ], R0 ;  /* 0x00000000030075a7 */ /* 0x0044e4000802017f */
[----:B---3--:R-:W-:Y:S05]  /*85f0*/  @!P1 NANOSLEEP.SYNCS 0x989680 ;  /* 0x009896800000995d */ /* 0x008fea0003900000 */
[----:B------:R-:W3:Y:S02]  /*8600*/  @!P1 SYNCS.PHASECHK.TRANS64 P1, [R3+URZ], R0 ;  /* 0x00000000030095a7 */ /* 0x000ee4000802007f */
[----:B---3--:R-:W-:Y:S05]  /*8610*/  @!P1 BRA `(.L_x_25) ;  /* 0xfffffffc00f09947 */ /* 0x008fea000383ffff */
[----:B------:R-:W-:Y:S05]  /*8620*/  BRA `(.L_x_24) ;  /* 0xffffff9400507947 */ /* 0x000fea000383ffff */
.L_x_30:
[----:B--2---:R-:W-:-:S04]  /*8630*/  IMAD.U32 R5, RZ, RZ, UR5 ;  /* 0x00000005ff057e24 */ /* 0x004fc8000f8e00ff */
[----:B------:R2:W3:Y:S03]  /*8640*/  SYNCS.PHASECHK.TRANS64.TRYWAIT P1, [R5+URZ], R4 ;  /* 0x00000004050075a7 */ /* 0x0004e6000802017f */
[----:B---3--:R-:W-:Y:S05]  /*8650*/  @!P1 NANOSLEEP.SYNCS 0x989680 ;  /* 0x009896800000995d */ /* 0x008fea0003900000 */
[----:B------:R-:W3:Y:S02]  /*8660*/  @!P1 SYNCS.PHASECHK.TRANS64 P1, [R5+URZ], R4 ;  /* 0x00000004050095a7 */ /* 0x000ee4000802007f */
[----:B---3--:R-:W-:Y:S05]  /*8670*/  @!P1 BRA `(.L_x_30) ;  /* 0xfffffffc00ec9947 */ /* 0x008fea000383ffff */
[----:B------:R-:W-:Y:S05]  /*8680*/  BRA `(.L_x_29) ;  /* 0xffffff9800f07947 */ /* 0x000fea000383ffff */
.L_x_36:
[----:B0-----:R0:W1:Y:S02]  /*8690*/  SYNCS.PHASECHK.TRANS64.TRYWAIT P0, [R89+URZ+0x10], R0 ;  /* 0x00001000590075a7 */ /* 0x001064000800017f */
[----:B-1----:R-:W-:Y:S05]  /*86a0*/  @!P0 NANOSLEEP.SYNCS 0x989680 ;  /* 0x009896800000895d */ /* 0x002fea0003900000 */
[----:B------:R-:W1:Y:S02]  /*86b0*/  @!P0 SYNCS.PHASECHK.TRANS64 P0, [R89+URZ+0x10], R0 ;  /* 0x00001000590085a7 */ /* 0x000e64000800007f */
[----:B-1----:R-:W-:Y:S05]  /*86c0*/  @!P0 BRA `(.L_x_36) ;  /* 0xfffffffc00f08947 */ /* 0x002fea000383ffff */
[----:B------:R-:W-:Y:S05]  /*86d0*/  BRA `(.L_x_190) ;  /* 0xffffffa400247947 */ /* 0x000fea000383ffff */
.L_x_153:
[----:B------:R-:W-:Y:S01]  /*86e0*/  BSSY B1, `(.L_x_191) ;  /* 0x0000006000017945 */ /* 0x000fe20003800000 */
[----:B------:R-:W-:-:S07]  /*86f0*/  IMAD.MOV.U32 R15, RZ, RZ, -0x1 ;  /* 0xffffffffff0f7424 */ /* 0x000fce00078e00ff */
[----:B-----5:R-:W-:Y:S05]  /*8700*/  WARPSYNC.COLLECTIVE R15, `(.L_x_192) ;  /* 0x000000000f0c7348 */ /* 0x020fea0003c00000 */
[----:B------:R-:W-:Y:S02]  /*8710*/  ELECT P6, UR62, PT ;  /* 0x00000000003e782f */ /* 0x000fe400038c0000 */
[----:B------:R-:W-:Y:S01]  /*8720*/  MOV R14, UR62 ;  /* 0x0000003e000e7c02 */ /* 0x000fe20008000f00 */
[----:B-----5:R-:W-:Y:S10]  /*8730*/  ENDCOLLECTIVE ;  /* 0x000000000000791b */ /* 0x020ff40003800000 */
.L_x_192:
[----:B------:R-:W-:Y:S05]  /*8740*/  BSYNC B1 ;  /* 0x0000000000017941 */ /* 0x000fea0003800000 */
.L_x_191:
[----:B------:R-:W-:Y:S05]  /*8750*/  BRA `(.L_x_193) ;  /* 0xffffffe400b47947 */ /* 0x000fea000383ffff */
.L_x_156:
[----:B-1----:R1:W2:Y:S02]  /*8760*/  SYNCS.PHASECHK.TRANS64.TRYWAIT P1, [R12+URZ+0xa0], R5 ;  /* 0x0000a0050c0075a7 */ /* 0x0022a4000802017f */
[----:B--2---:R-:W-:Y:S05]  /*8770*/  @!P1 NANOSLEEP.SYNCS 0x989680 ;  /* 0x009896800000995d */ /* 0x004fea0003900000 */
[----:B------:R-:W2:Y:S02]  /*8780*/  @!P1 SYNCS.PHASECHK.TRANS64 P1, [R12+URZ+0xa0], R5 ;  /* 0x0000a0050c0095a7 */ /* 0x000ea4000802007f */
[----:B--2---:R-:W-:Y:S05]  /*8790*/  @!P1 BRA `(.L_x_156) ;  /* 0xfffffffc00f09947 */ /* 0x004fea000383ffff */
[----:B------:R-:W-:Y:S05]  /*87a0*/  BRA `(.L_x_194) ;  /* 0xffffffe400ec7947 */ /* 0x000fea000383ffff */
.L_x_165:
[----:B------:R-:W-:Y:S01]  /*87b0*/  BSSY B0, `(.L_x_195) ;  /* 0x0000006000007945 */ /* 0x000fe20003800000 */
[----:B------:R-:W-:-:S07]  /*87c0*/  IMAD.MOV.U32 R15, RZ, RZ, -0x1 ;  /* 0xffffffffff0f7424 */ /* 0x000fce00078e00ff */
[----:B-----5:R-:W-:Y:S05]  /*87d0*/  WARPSYNC.COLLECTIVE R15, `(.L_x_196) ;  /* 0x000000000f0c7348 */ /* 0x020fea0003c00000 */
[----:B------:R-:W-:Y:S02]  /*87e0*/  ELECT P6, UR62, PT ;  /* 0x00000000003e782f */ /* 0x000fe400038c0000 */
[----:B------:R-:W-:Y:S01]  /*87f0*/  MOV R14, UR62 ;  /* 0x0000003e000e7c02 */ /* 0x000fe20008000f00 */
[----:B-----5:R-:W-:Y:S10]  /*8800*/  ENDCOLLECTIVE ;  /* 0x000000000000791b */ /* 0x020ff40003800000 */
.L_x_196:
[----:B------:R-:W-:Y:S05]  /*8810*/  BSYNC B0 ;  /* 0x0000000000007941 */ /* 0x000fea0003800000 */
.L_x_195:
[----:B------:R-:W-:Y:S05]  /*8820*/  BRA `(.L_x_197) ;  /* 0xfffffff000647947 */ /* 0x000fea000383ffff */
.L_x_169:
[----:B0-----:R0:W1:Y:S02]  /*8830*/  SYNCS.PHASECHK.TRANS64.TRYWAIT P0, [R9+URZ], R4 ;  /* 0x00000004090075a7 */ /* 0x001064000800017f */
[----:B-1----:R-:W-:Y:S05]  /*8840*/  @!P0 NANOSLEEP.SYNCS 0x989680 ;  /* 0x009896800000895d */ /* 0x002fea0003900000 */
[----:B------:R-:W1:Y:S02]  /*8850*/  @!P0 SYNCS.PHASECHK.TRANS64 P0, [R9+URZ], R4 ;  /* 0x00000004090085a7 */ /* 0x000e64000800007f */
[----:B-1----:R-:W-:Y:S05]  /*8860*/  @!P0 BRA `(.L_x_169) ;  /* 0xfffffffc00f08947 */ /* 0x002fea000383ffff */
[----:B------:R-:W-:Y:S05]  /*8870*/  BRA `(.L_x_198) ;  /* 0xfffffff000a47947 */ /* 0x000fea000383ffff */
.L_x_170:
[----:B0-----:R0:W1:Y:S02]  /*8880*/  SYNCS.PHASECHK.TRANS64.TRYWAIT P0, [R8+URZ], R5 ;  /* 0x00000005080075a7 */ /* 0x001064000800017f */
[----:B-1----:R-:W-:Y:S05]  /*8890*/  @!P0 NANOSLEEP.SYNCS 0x989680 ;  /* 0x009896800000895d */ /* 0x002fea0003900000 */
[----:B------:R-:W1:Y:S02]  /*88a0*/  @!P0 SYNCS.PHASECHK.TRANS64 P0, [R8+URZ], R5 ;  /* 0x00000005080085a7 */ /* 0x000e64000800007f */
[----:B-1----:R-:W-:Y:S05]  /*88b0*/  @!P0 BRA `(.L_x_170) ;  /* 0xfffffffc00f08947 */ /* 0x002fea000383ffff */
[----:B------:R-:W-:Y:S05]  /*88c0*/  BRA `(.L_x_199) ;  /* 0xfffffff000b47947 */ /* 0x000fea000383ffff */
.L_x_171:
[----:B0-----:R0:W1:Y:S02]  /*88d0*/  SYNCS.PHASECHK.TRANS64.TRYWAIT P0, [R9+URZ], R4 ;  /* 0x00000004090075a7 */ /* 0x001064000800017f */
[----:B-1----:R-:W-:Y:S05]  /*88e0*/  @!P0 NANOSLEEP.SYNCS 0x989680 ;  /* 0x009896800000895d */ /* 0x002fea0003900000 */
[----:B------:R-:W1:Y:S02]  /*88f0*/  @!P0 SYNCS.PHASECHK.TRANS64 P0, [R9+URZ], R4 ;  /* 0x00000004090085a7 */ /* 0x000e64000800007f */
[----:B-1----:R-:W-:Y:S05]  /*8900*/  @!P0 BRA `(.L_x_171) ;  /* 0xfffffffc00f08947 */ /* 0x002fea000383ffff */
[----:B------:R-:W-:Y:S05]  /*8910*/  BRA `(.L_x_200) ;  /* 0xfffffff000c47947 */ /* 0x000fea000383ffff */
.L_x_172:
[----:B0-----:R0:W1:Y:S02]  /*8920*/  SYNCS.PHASECHK.TRANS64.TRYWAIT P0, [R8+URZ], R5 ;  /* 0x00000005080075a7 */ /* 0x001064000800017f */
[----:B-1----:R-:W-:Y:S05]  /*8930*/  @!P0 NANOSLEEP.SYNCS 0x989680 ;  /* 0x009896800000895d */ /* 0x002fea0003900000 */
[----:B------:R-:W1:Y:S02]  /*8940*/  @!P0 SYNCS.PHASECHK.TRANS64 P0, [R8+URZ], R5 ;  /* 0x00000005080085a7 */ /* 0x000e64000800007f */
[----:B-1----:R-:W-:Y:S05]  /*8950*/  @!P0 BRA `(.L_x_172) ;  /* 0xfffffffc00f08947 */ /* 0x002fea000383ffff */
[----:B------:R-:W-:Y:S05]  /*8960*/  BRA `(.L_x_201) ;  /* 0xfffffff000d47947 */ /* 0x000fea000383ffff */
.L_x_173:
[----:B0-----:R0:W1:Y:S02]  /*8970*/  SYNCS.PHASECHK.TRANS64.TRYWAIT P0, [R9+URZ], R4 ;  /* 0x00000004090075a7 */ /* 0x001064000800017f */
[----:B-1----:R-:W-:Y:S05]  /*8980*/  @!P0 NANOSLEEP.SYNCS 0x989680 ;  /* 0x009896800000895d */ /* 0x002fea0003900000 */
[----:B------:R-:W1:Y:S02]  /*8990*/  @!P0 SYNCS.PHASECHK.TRANS64 P0, [R9+URZ], R4 ;  /* 0x00000004090085a7 */ /* 0x000e64000800007f */
[----:B-1----:R-:W-:Y:S05]  /*89a0*/  @!P0 BRA `(.L_x_173) ;  /* 0xfffffffc00f08947 */ /* 0x002fea000383ffff */
[----:B------:R-:W-:Y:S05]  /*89b0*/  BRA `(.L_x_202) ;  /* 0xfffffff000e47947 */ /* 0x000fea000383ffff */
.L_x_174:
[----:B0-----:R0:W1:Y:S02]  /*89c0*/  SYNCS.PHASECHK.TRANS64.TRYWAIT P0, [R8+URZ], R5 ;  /* 0x00000005080075a7 */ /* 0x001064000800017f */
[----:B-1----:R-:W-:Y:S05]  /*89d0*/  @!P0 NANOSLEEP.SYNCS 0x989680 ;  /* 0x009896800000895d */ /* 0x002fea0003900000 */
[----:B------:R-:W1:Y:S02]  /*89e0*/  @!P0 SYNCS.PHASECHK.TRANS64 P0, [R8+URZ], R5 ;  /* 0x00000005080085a7 */ /* 0x000e64000800007f */
[----:B-1----:R-:W-:Y:S05]  /*89f0*/  @!P0 BRA `(.L_x_174) ;  /* 0xfffffffc00f08947 */ /* 0x002fea000383ffff */
[----:B------:R-:W-:Y:S05]  /*8a00*/  BRA `(.L_x_203) ;  /* 0xfffffff000f47947 */ /* 0x000fea000383ffff */
.L_x_175:
[----:B0-----:R0:W1:Y:S02]  /*8a10*/  SYNCS.PHASECHK.TRANS64.TRYWAIT P0, [R9+URZ], R4 ;  /* 0x00000004090075a7 */ /* 0x001064000800017f */
[----:B-1----:R-:W-:Y:S05]  /*8a20*/  @!P0 NANOSLEEP.SYNCS 0x989680 ;  /* 0x009896800000895d */ /* 0x002fea0003900000 */
[----:B------:R-:W1:Y:S02]  /*8a30*/  @!P0 SYNCS.PHASECHK.TRANS64 P0, [R9+URZ], R4 ;  /* 0x00000004090085a7 */ /* 0x000e64000800007f */
[----:B-1----:R-:W-:Y:S05]  /*8a40*/  @!P0 BRA `(.L_x_175) ;  /* 0xfffffffc00f08947 */ /* 0x002fea000383ffff */
[----:B------:R-:W-:Y:S05]  /*8a50*/  BRA `(.L_x_204) ;  /* 0xfffffff400047947 */ /* 0x000fea000383ffff */
.L_x_176:
[----:B0-----:R0:W1:Y:S02]  /*8a60*/  SYNCS.PHASECHK.TRANS64.TRYWAIT P0, [R8+URZ], R5 ;  /* 0x00000005080075a7 */ /* 0x001064000800017f */
[----:B-1----:R-:W-:Y:S05]  /*8a70*/  @!P0 NANOSLEEP.SYNCS 0x989680 ;  /* 0x009896800000895d */ /* 0x002fea0003900000 */
[----:B------:R-:W1:Y:S02]  /*8a80*/  @!P0 SYNCS.PHASECHK.TRANS64 P0, [R8+URZ], R5 ;  /* 0x00000005080085a7 */ /* 0x000e64000800007f */
[----:B-1----:R-:W-:Y:S05]  /*8a90*/  @!P0 BRA `(.L_x_176) ;  /* 0xfffffffc00f08947 */ /* 0x002fea000383ffff */
[----:B------:R-:W-:Y:S05]  /*8aa0*/  BRA `(.L_x_205) ;  /* 0xfffffff400147947 */ /* 0x000fea000383ffff */
.L_x_177:
[----:B0-----:R0:W1:Y:S02]  /*8ab0*/  SYNCS.PHASECHK.TRANS64.TRYWAIT P0, [R9+URZ], R4 ;  /* 0x00000004090075a7 */ /* 0x001064000800017f */
[----:B-1----:R-:W-:Y:S05]  /*8ac0*/  @!P0 NANOSLEEP.SYNCS 0x989680 ;  /* 0x009896800000895d */ /* 0x002fea0003900000 */
[----:B------:R-:W1:Y:S02]  /*8ad0*/  @!P0 SYNCS.PHASECHK.TRANS64 P0, [R9+URZ], R4 ;  /* 0x00000004090085a7 */ /* 0x000e64000800007f */
[----:B-1----:R-:W-:Y:S05]  /*8ae0*/  @!P0 BRA `(.L_x_177) ;  /* 0xfffffffc00f08947 */ /* 0x002fea000383ffff */
[----:B------:R-:W-:Y:S05]  /*8af0*/  BRA `(.L_x_206) ;  /* 0xfffffff400247947 */ /* 0x000fea000383ffff */
.L_x_178:
[----:B0-----:R0:W1:Y:S02]  /*8b00*/  SYNCS.PHASECHK.TRANS64.TRYWAIT P0, [R8+URZ], R5 ;  /* 0x00000005080075a7 */ /* 0x001064000800017f */
[----:B-1----:R-:W-:Y:S05]  /*8b10*/  @!P0 NANOSLEEP.SYNCS 0x989680 ;  /* 0x009896800000895d */ /* 0x002fea0003900000 */
[----:B------:R-:W1:Y:S02]  /*8b20*/  @!P0 SYNCS.PHASECHK.TRANS64 P0, [R8+URZ], R5 ;  /* 0x00000005080085a7 */ /* 0x000e64000800007f */
[----:B-1----:R-:W-:Y:S05]  /*8b30*/  @!P0 BRA `(.L_x_178) ;  /* 0xfffffffc00f08947 */ /* 0x002fea000383ffff */
[----:B------:R-:W-:Y:S05]  /*8b40*/  BRA `(.L_x_207) ;  /* 0xfffffff400347947 */ /* 0x000fea000383ffff */
.L_x_179:
[----:B0-----:R0:W1:Y:S02]  /*8b50*/  SYNCS.PHASECHK.TRANS64.TRYWAIT P0, [R9+URZ], R4 ;  /* 0x00000004090075a7 */ /* 0x001064000800017f */
[----:B-1----:R-:W-:Y:S05]  /*8b60*/  @!P0 NANOSLEEP.SYNCS 0x989680 ;  /* 0x009896800000895d */ /* 0x002fea0003900000 */
[----:B------:R-:W1:Y:S02]  /*8b70*/  @!P0 SYNCS.PHASECHK.TRANS64 P0, [R9+URZ], R4 ;  /* 0x00000004090085a7 */ /* 0x000e64000800007f */
[----:B-1----:R-:W-:Y:S05]  /*8b80*/  @!P0 BRA `(.L_x_179) ;  /* 0xfffffffc00f08947 */ /* 0x002fea000383ffff */
[----:B------:R-:W-:Y:S05]  /*8b90*/  BRA `(.L_x_208) ;  /* 0xfffffff400447947 */ /* 0x000fea000383ffff */
.L_x_180:
[----:B0-----:R0:W1:Y:S02]  /*8ba0*/  SYNCS.PHASECHK.TRANS64.TRYWAIT P0, [R8+URZ], R5 ;  /* 0x00000005080075a7 */ /* 0x001064000800017f */
[----:B-1----:R-:W-:Y:S05]  /*8bb0*/  @!P0 NANOSLEEP.SYNCS 0x989680 ;  /* 0x009896800000895d */ /* 0x002fea0003900000 */
[----:B------:R-:W1:Y:S02]  /*8bc0*/  @!P0 SYNCS.PHASECHK.TRANS64 P0, [R8+URZ], R5 ;  /* 0x00000005080085a7 */ /* 0x000e64000800007f */
[----:B-1----:R-:W-:Y:S05]  /*8bd0*/  @!P0 BRA `(.L_x_180) ;  /* 0xfffffffc00f08947 */ /* 0x002fea000383ffff */
[----:B------:R-:W-:Y:S05]  /*8be0*/  BRA `(.L_x_209) ;  /* 0xfffffff400547947 */ /* 0x000fea000383ffff */
.L_x_181:
[----:B0-----:R0:W1:Y:S02]  /*8bf0*/  SYNCS.PHASECHK.TRANS64.TRYWAIT P0, [R9+URZ], R4 ;  /* 0x00000004090075a7 */ /* 0x001064000800017f */
[----:B-1----:R-:W-:Y:S05]  /*8c00*/  @!P0 NANOSLEEP.SYNCS 0x989680 ;  /* 0x009896800000895d */ /* 0x002fea0003900000 */
[----:B------:R-:W1:Y:S02]  /*8c10*/  @!P0 SYNCS.PHASECHK.TRANS64 P0, [R9+URZ], R4 ;  /* 0x00000004090085a7 */ /* 0x000e64000800007f */
[----:B-1----:R-:W-:Y:S05]  /*8c20*/  @!P0 BRA `(.L_x_181) ;  /* 0xfffffffc00f08947 */ /* 0x002fea000383ffff */
[----:B------:R-:W-:Y:S05]  /*8c30*/  BRA `(.L_x_210) ;  /* 0xfffffff400647947 */ /* 0x000fea000383ffff */
.L_x_182:
[----:B0-----:R0:W1:Y:S02]  /*8c40*/  SYNCS.PHASECHK.TRANS64.TRYWAIT P0, [R8+URZ], R5 ;  /* 0x00000005080075a7 */ /* 0x001064000800017f */
[----:B-1----:R-:W-:Y:S05]  /*8c50*/  @!P0 NANOSLEEP.SYNCS 0x989680 ;  /* 0x009896800000895d */ /* 0x002fea0003900000 */
[----:B------:R-:W1:Y:S02]  /*8c60*/  @!P0 SYNCS.PHASECHK.TRANS64 P0, [R8+URZ], R5 ;  /* 0x00000005080085a7 */ /* 0x000e64000800007f */
[----:B-1----:R-:W-:Y:S05]  /*8c70*/  @!P0 BRA `(.L_x_182) ;  /* 0xfffffffc00f08947 */ /* 0x002fea000383ffff */
[----:B------:R-:W-:Y:S05]  /*8c80*/  BRA `(.L_x_211) ;  /* 0xfffffff400747947 */ /* 0x000fea000383ffff */
.L_x_183:
[----:B0-----:R0:W1:Y:S02]  /*8c90*/  SYNCS.PHASECHK.TRANS64.TRYWAIT P0, [R9+URZ], R4 ;  /* 0x00000004090075a7 */ /* 0x001064000800017f */
[----:B-1----:R-:W-:Y:S05]  /*8ca0*/  @!P0 NANOSLEEP.SYNCS 0x989680 ;  /* 0x009896800000895d */ /* 0x002fea0003900000 */
[----:B------:R-:W1:Y:S02]  /*8cb0*/  @!P0 SYNCS.PHASECHK.TRANS64 P0, [R9+URZ], R4 ;  /* 0x00000004090085a7 */ /* 0x000e64000800007f */
[----:B-1----:R-:W-:Y:S05]  /*8cc0*/  @!P0 BRA `(.L_x_183) ;  /* 0xfffffffc00f08947 */ /* 0x002fea000383ffff */
[----:B------:R-:W-:Y:S05]  /*8cd0*/  BRA `(.L_x_212) ;  /* 0xfffffff400847947 */ /* 0x000fea000383ffff */
.L_x_184:
[----:B0-----:R0:W1:Y:S02]  /*8ce0*/  SYNCS.PHASECHK.TRANS64.TRYWAIT P0, [R8+URZ], R5 ;  /* 0x00000005080075a7 */ /* 0x001064000800017f */
[----:B-1----:R-:W-:Y:S05]  /*8cf0*/  @!P0 NANOSLEEP.SYNCS 0x989680 ;  /* 0x009896800000895d */ /* 0x002fea0003900000 */
[----:B------:R-:W1:Y:S02]  /*8d00*/  @!P0 SYNCS.PHASECHK.TRANS64 P0, [R8+URZ], R5 ;  /* 0x00000005080085a7 */ /* 0x000e64000800007f */
[----:B-1----:R-:W-:Y:S05]  /*8d10*/  @!P0 BRA `(.L_x_184) ;  /* 0xfffffffc00f08947 */ /* 0x002fea000383ffff */
[----:B------:R-:W-:Y:S05]  /*8d20*/  BRA `(.L_x_213) ;  /* 0xfffffff400947947 */ /* 0x000fea000383ffff */
.L_x_185:
[----:B0-----:R0:W1:Y:S02]  /*8d30*/  SYNCS.PHASECHK.TRANS64.TRYWAIT P0, [R9+URZ], R4 ;  /* 0x00000004090075a7 */ /* 0x001064000800017f */
[----:B-1----:R-:W-:Y:S05]  /*8d40*/  @!P0 NANOSLEEP.SYNCS 0x989680 ;  /* 0x009896800000895d */ /* 0x002fea0003900000 */
[----:B------:R-:W1:Y:S02]  /*8d50*/  @!P0 SYNCS.PHASECHK.TRANS64 P0, [R9+URZ], R4 ;  /* 0x00000004090085a7 */ /* 0x000e64000800007f */
[----:B-1----:R-:W-:Y:S05]  /*8d60*/  @!P0 BRA `(.L_x_185) ;  /* 0xfffffffc00f08947 */ /* 0x002fea000383ffff */
[----:B------:R-:W-:Y:S05]  /*8d70*/  BRA `(.L_x_214) ;  /* 0xfffffff400a47947 */ /* 0x000fea000383ffff */
.L_x_186:
[----:B0-----:R0:W1:Y:S02]  /*8d80*/  SYNCS.PHASECHK.TRANS64.TRYWAIT P0, [R8+URZ], R5 ;  /* 0x00000005080075a7 */ /* 0x001064000800017f */
[----:B-1----:R-:W-:Y:S05]  /*8d90*/  @!P0 NANOSLEEP.SYNCS 0x989680 ;  /* 0x009896800000895d */ /* 0x002fea0003900000 */
[----:B------:R-:W1:Y:S02]  /*8da0*/  @!P0 SYNCS.PHASECHK.TRANS64 P0, [R8+URZ], R5 ;  /* 0x00000005080085a7 */ /* 0x000e64000800007f */
[----:B-1----:R-:W-:Y:S05]  /*8db0*/  @!P0 BRA `(.L_x_186) ;  /* 0xfffffffc00f08947 */ /* 0x002fea000383ffff */
[----:B------:R-:W-:Y:S05]  /*8dc0*/  BRA `(.L_x_215) ;  /* 0xfffffff400b47947 */ /* 0x000fea000383ffff */
.L_x_187:
[----:B-1----:R1:W2:Y:S02]  /*8dd0*/  SYNCS.PHASECHK.TRANS64.TRYWAIT P0, [R11+URZ], R6 ;  /* 0x000000060b0075a7 */ /* 0x0022a4000800017f */
[----:B--2---:R-:W-:Y:S05]  /*8de0*/  @!P0 NANOSLEEP.SYNCS 0x989680 ;  /* 0x009896800000895d */ /* 0x004fea0003900000 */
[----:B------:R-:W2:Y:S02]  /*8df0*/  @!P0 SYNCS.PHASECHK.TRANS64 P0, [R11+URZ], R6 ;  /* 0x000000060b0085a7 */ /* 0x000ea4000800007f */
[----:B--2---:R-:W-:Y:S05]  /*8e00*/  @!P0 BRA `(.L_x_187) ;  /* 0xfffffffc00f08947 */ /* 0x004fea000383ffff */
[----:B------:R-:W-:Y:S05]  /*8e10*/  BRA `(.L_x_216) ;  /* 0xfffffff400bc7947 */ /* 0x000fea000383ffff */
.L_x_217:
[----:B------:R-:W-:-:S00]  /*8e20*/  BRA `(.L_x_217) ;  /* 0xfffffffc00fc7947 */ /* 0x000fc0000383ffff */
[----:B------:R-:W-:-:S00]  /*8e30*/  NOP ;  /* 0x0000000000007918 */ /* 0x000fc00000000000 */
        /* <DEDUP_REMOVED lines=12> */
.L_x_218:


//--------------------- .nv.global.init           --------------------------
	.section	.nv.global.init,"aw",@progbits
.nv.global.init:
	.type		$str$22,@object
	.size		$str$22,($str$23 - $str$22)
$str$22:
        /*0000*/ 	.byte	0x6b, 0x5f, 0x74, 0x69, 0x6c, 0x65, 0x5f, 0x63, 0x6f, 0x75, 0x6e, 0x74, 0x20, 0x3e, 0x3d, 0x20
        /*0010*/ 	.byte	0x31, 0x00
	.type		$str$23,@object
	.size		$str$23,(__unnamed_1 - $str$23)
$str$23:
        /*0012*/ 	.byte	0x2f, 0x74, 0x6d, 0x70, 0x2f, 0x63, 0x75, 0x74, 0x6c, 0x61, 0x73, 0x73, 0x5f, 0x73, 0x77, 0x65
        /*0022*/ 	.byte	0x65, 0x70, 0x5f, 0x73, 0x72, 0x63, 0x2f, 0x69, 0x6e, 0x63, 0x6c, 0x75, 0x64, 0x65, 0x2f, 0x63
        /*0032*/ 	.byte	0x75, 0x74, 0x6c, 0x61, 0x73, 0x73, 0x2f, 0x67, 0x65, 0x6d, 0x6d, 0x2f, 0x63, 0x6f, 0x6c, 0x6c
        /*0042*/ 	.byte	0x65, 0x63, 0x74, 0x69, 0x76, 0x65, 0x2f, 0x73, 0x6d, 0x39, 0x30, 0x5f, 0x6d, 0x6d, 0x61, 0x5f
        /*0052*/ 	.byte	0x74, 0x6d, 0x61, 0x5f, 0x67, 0x6d, 0x6d, 0x61, 0x5f, 0x73, 0x73, 0x5f, 0x77, 0x61, 0x72, 0x70
        /*0062*/ 	.byte	0x73, 0x70, 0x65, 0x63, 0x69, 0x61, 0x6c, 0x69, 0x7a, 0x65, 0x64, 0x2e, 0x68, 0x70, 0x70, 0x00
	.type		__unnamed_1,@object
	.size		__unnamed_1,(.L_0 - __unnamed_1)
__unnamed_1:
        /*0072*/ 	.byte	0x76, 0x6f, 0x69, 0x64, 0x20, 0x63, 0x75, 0x74, 0x6c, 0x61, 0x73, 0x73, 0x3a, 0x3a, 0x67, 0x65
        /* <DEDUP_REMOVED lines=180> */
.L_0:


//--------------------- .nv.shared._ZN7cutlass13device_kernelINS_4gemm6kernel13GemmUniversalIN4cute5tupleIJiiiiEEENS1_10collective13CollectiveMmaINS1_34MainloopSm90TmaGmmaWarpSpecializedILi20ENS5_IJNS4_1CILi2EEENSA_ILi1EEESC_EEENS1_32KernelTmaWarpSpecializedPingpongEEENS5_IJNSA_ILi64EEENSA_ILi112EEENSA_ILi32EEEEEENS_6half_tENS5_IJlSC_lEEESK_SL_NS4_8TiledMMAINS4_8MMA_AtomIJNS4_4SM904GMMA25MMA_64x16x16_F32F16F16_SSILNSP_5MajorE0ELSR_0ELNSP_7ScaleInE1ELSS_1EEEEEENS4_6LayoutINS5_IJSC_SC_SC_EEENS5_IJNSA_ILi0EEESX_SX_EEEEENS5_IJNS4_10UnderscoreES10_S10_EEEEENS4_13SM90_TMA_LOADENS4_14ComposedLayoutINS4_7SwizzleILi2ELi4ELi3EEENS4_18smem_ptr_flag_bitsILi16EEENSV_INS5_IJNSA_ILi8EEESI_EEENS5_IJSI_SC_EEEEEEEvNS4_8identityENS4_23SM90_TMA_LOAD_MULTICASTES1D_vS1E_EENS_8epilogue10collective6detail29Sm90TmaWarpSpecializedAdapterINS1I_15DefaultEpilogueISK_SL_SL_NS1H_6thread17LinearCombinationISK_Li1EffLNS1M_9ScaleType4KindE0ELNS_15FloatRoundStyleE2ESK_EENS1_15EpilogueDefaultEEEEEvvEEEEvNT_6ParamsE --------------------------
	.section	.nv.shared._ZN7cutlass13device_kernelINS_4gemm6kernel13GemmUniversalIN4cute5tupleIJiiiiEEENS1_10collective13CollectiveMmaINS1_34MainloopSm90TmaGmmaWarpSpecializedILi20ENS5_IJNS4_1CILi2EEENSA_ILi1EEESC_EEENS1_32KernelTmaWarpSpecializedPingpongEEENS5_IJNSA_ILi64EEENSA_ILi112EEENSA_ILi32EEEEEENS_6half_tENS5_IJlSC_lEEESK_SL_NS4_8TiledMMAINS4_8MMA_AtomIJNS4_4SM904GMMA25MMA_64x16x16_F32F16F16_SSILNSP_5MajorE0ELSR_0ELNSP_7ScaleInE1ELSS_1EEEEEENS4_6LayoutINS5_IJSC_SC_SC_EEENS5_IJNSA_ILi0EEESX_SX_EEEEENS5_IJNS4_10UnderscoreES10_S10_EEEEENS4_13SM90_TMA_LOADENS4_14ComposedLayoutINS4_7SwizzleILi2ELi4ELi3EEENS4_18smem_ptr_flag_bitsILi16EEENSV_INS5_IJNSA_ILi8EEESI_EEENS5_IJSI_SC_EEEEEEEvNS4_8identityENS4_23SM90_TMA_LOAD_MULTICASTES1D_vS1E_EENS_8epilogue10collective6detail29Sm90TmaWarpSpecializedAdapterINS1I_15DefaultEpilogueISK_SL_SL_NS1H_6thread17LinearCombinationISK_Li1EffLNS1M_9ScaleType4KindE0ELNS_15FloatRoundStyleE2ESK_EENS1_15EpilogueDefaultEEEEEvvEEEEvNT_6ParamsE,"aw",@nobits
	.sectionflags	@""
	.align	16
	.zero		1024


//--------------------- .nv.shared.reserved.0     --------------------------
	.section	.nv.shared.reserved.0,"aw",@nobits
	.weak		__nv_reservedSMEM_offset_0_alias
	.size		__nv_reservedSMEM_offset_0_alias, 0, 0
	.other		__nv_reservedSMEM_offset_0_alias,@"STO_CUDA_RESERVED_SHARED STV_DEFAULT"
__nv_reservedSMEM_offset_0_alias:
	.zero		0


//--------------------- .nv.global                --------------------------
	.section	.nv.global,"aw",@nobits
.nv.global:
	.type		_ZN40_INTERNAL_5504b685_4_k_cu_506d97e7_162294cute1_E,@object
	.size		_ZN40_INTERNAL_5504b685_4_k_cu_506d97e7_162294cute1_E,(_ZN40_INTERNAL_5504b685_4_k_cu_506d97e7_162294cuda3std3__45__cpo6cbeginE - _ZN40_INTERNAL_5504b685_4_k_cu_506d97e7_162294cute1_E)
_ZN40_INTERNAL_5504b685_4_k_cu_506d97e7_162294cute1_E:
	.zero		1
	.type		_ZN40_INTERNAL_5504b685_4_k_cu_506d97e7_162294cuda3std3__45__cpo6cbeginE,@object
	.size		_ZN40_INTERNAL_5504b685_4_k_cu_506d97e7_162294cuda3std3__45__cpo6cbeginE,(_ZN40_INTERNAL_5504b685_4_k_cu_506d97e7_162294cuda3std3__48in_placeE - _ZN40_INTERNAL_5504b685_4_k_cu_506d97e7_162294cuda3std3__45__cpo6cbeginE)
_ZN40_INTERNAL_5504b685_4_k_cu_506d97e7_162294cuda3std3__45__cpo6cbeginE:
	.zero		1
	.type		_ZN40_INTERNAL_5504b685_4_k_cu_506d97e7_162294cuda3std3__48in_placeE,@object
	.size		_ZN40_INTERNAL_5504b685_4_k_cu_506d97e7_162294cuda3std3__48in_placeE,(_ZN40_INTERNAL_5504b685_4_k_cu_506d97e7_162294cuda3std6ranges3__45__cpo9iter_moveE - _ZN40_INTERNAL_5504b685_4_k_cu_506d97e7_162294cuda3std3__48in_placeE)
_ZN40_INTERNAL_5504b685_4_k_cu_506d97e7_162294cuda3std3__48in_placeE:
	.zero		1
	.type		_ZN40_INTERNAL_5504b685_4_k_cu_506d97e7_162294cuda3std6ranges3__45__cpo9iter_moveE,@object
	.size		_ZN40_INTERNAL_5504b685_4_k_cu_506d97e7_162294cuda3std6ranges3__45__cpo9iter_moveE,(_ZN40_INTERNAL_5504b685_4_k_cu_506d97e7_162294cuda3std3__45__cpo5beginE - _ZN40_INTERNAL_5504b685_4_k_cu_506d97e7_162294cuda3std6ranges3__45__cpo9iter_moveE)
_ZN40_INTERNAL_5504b685_4_k_cu_506d97e7_162294cuda3std6ranges3__45__cpo9iter_moveE:
	.zero		1
	.type		_ZN40_INTERNAL_5504b685_4_k_cu_506d97e7_162294cuda3std3__45__cpo5beginE,@object
	.size		_ZN40_INTERNAL_5504b685_4_k_cu_506d97e7_162294cuda3std3__45__cpo5beginE,(_ZN40_INTERNAL_5504b685_4_k_cu_506d97e7_162294cuda3std3__442_GLOBAL__N__5504b685_4_k_cu_506d97e7_162296ignoreE - _ZN40_INTERNAL_5504b685_4_k_cu_506d97e7_162294cuda3std3__45__cpo5beginE)
_ZN40_INTERNAL_5504b685_4_k_cu_506d97e7_162294cuda3std3__45__cpo5beginE:
	.zero		1
	.type		_ZN40_INTERNAL_5504b685_4_k_cu_506d97e7_162294cuda3std3__442_GLOBAL__N__5504b685_4_k_cu_506d97e7_162296ignoreE,@object
	.size		_ZN40_INTERNAL_5504b685_4_k_cu_506d97e7_162294cuda3std3__442_GLOBAL__N__5504b685_4_k_cu_506d97e7_162296ignoreE,(_ZN40_INTERNAL_5504b685_4_k_cu_506d97e7_162294cute7productE - _ZN40_INTERNAL_5504b685_4_k_cu_506d97e7_162294cuda3std3__442_GLOBAL__N__5504b685_4_k_cu_506d97e7_162296ignoreE)
_ZN40_INTERNAL_5504b685_4_k_cu_506d97e7_162294cuda3std3__442_GLOBAL__N__5504b685_4_k_cu_506d97e7_162296ignoreE:
	.zero		1
	.type		_ZN40_INTERNAL_5504b685_4_k_cu_506d97e7_162294cute7productE,@object
	.size		_ZN40_INTERNAL_5504b685_4_k_cu_506d97e7_162294cute7productE,(_ZN40_INTERNAL_5504b685_4_k_cu_506d97e7_162294cuda3std3__45__cpo3endE - _ZN40_INTERNAL_5504b685_4_k_cu_506d97e7_162294cute7productE)
_ZN40_INTERNAL_5504b685_4_k_cu_506d97e7_162294cute7productE:
	.zero		1
	.type		_ZN40_INTERNAL_5504b685_4_k_cu_506d97e7_162294cuda3std3__45__cpo3endE,@object
	.size		_ZN40_INTERNAL_5504b685_4_k_cu_506d97e7_162294cuda3std3__45__cpo3endE,(_ZN40_INTERNAL_5504b685_4_k_cu_506d97e7_162294cuda3std3__419piecewise_constructE - _ZN40_INTERNAL_5504b685_4_k_cu_506d97e7_162294cuda3std3__45__cpo3endE)
_ZN40_INTERNAL_5504b685_4_k_cu_506d97e7_162294cuda3std3__45__cpo3endE:
	.zero		1
	.type		_ZN40_INTERNAL_5504b685_4_k_cu_506d97e7_162294cuda3std3__419piecewise_constructE,@object
	.size		_ZN40_INTERNAL_5504b685_4_k_cu_506d97e7_162294cuda3std3__419piecewise_constructE,(_ZN40_INTERNAL_5504b685_4_k_cu_506d97e7_162294cuda3std3__45__cpo4cendE - _ZN40_INTERNAL_5504b685_4_k_cu_506d97e7_162294cuda3std3__419piecewise_constructE)
_ZN40_INTERNAL_5504b685_4_k_cu_506d97e7_162294cuda3std3__419piecewise_constructE:
	.zero		1
	.type		_ZN40_INTERNAL_5504b685_4_k_cu_506d97e7_162294cuda3std3__45__cpo4cendE,@object
	.size		_ZN40_INTERNAL_5504b685_4_k_cu_506d97e7_162294cuda3std3__45__cpo4cendE,(_ZN40_INTERNAL_5504b685_4_k_cu_506d97e7_162294cuda3std6ranges3__45__cpo4swapE - _ZN40_INTERNAL_5504b685_4_k_cu_506d97e7_162294cuda3std3__45__cpo4cendE)
_ZN40_INTERNAL_5504b685_4_k_cu_506d97e7_162294cuda3std3__45__cpo4cendE:
	.zero		1
	.type		_ZN40_INTERNAL_5504b685_4_k_cu_506d97e7_162294cuda3std6ranges3__45__cpo4swapE,@object
	.size		_ZN40_INTERNAL_5504b685_4_k_cu_506d97e7_162294cuda3std6ranges3__45__cpo4swapE,(.L_8 - _ZN40_INTERNAL_5504b685_4_k_cu_506d97e7_162294cuda3std6ranges3__45__cpo4swapE)
_ZN40_INTERNAL_5504b685_4_k_cu_506d97e7_162294cuda3std6ranges3__45__cpo4swapE:
	.zero		1
.L_8:


//--------------------- .nv.constant0._ZN7cutlass13device_kernelINS_4gemm6kernel13GemmUniversalIN4cute5tupleIJiiiiEEENS1_10collective13CollectiveMmaINS1_34MainloopSm90TmaGmmaWarpSpecializedILi20ENS5_IJNS4_1CILi2EEENSA_ILi1EEESC_EEENS1_32KernelTmaWarpSpecializedPingpongEEENS5_IJNSA_ILi64EEENSA_ILi112EEENSA_ILi32EEEEEENS_6half_tENS5_IJlSC_lEEESK_SL_NS4_8TiledMMAINS4_8MMA_AtomIJNS4_4SM904GMMA25MMA_64x16x16_F32F16F16_SSILNSP_5MajorE0ELSR_0ELNSP_7ScaleInE1ELSS_1EEEEEENS4_6LayoutINS5_IJSC_SC_SC_EEENS5_IJNSA_ILi0EEESX_SX_EEEEENS5_IJNS4_10UnderscoreES10_S10_EEEEENS4_13SM90_TMA_LOADENS4_14ComposedLayoutINS4_7SwizzleILi2ELi4ELi3EEENS4_18smem_ptr_flag_bitsILi16EEENSV_INS5_IJNSA_ILi8EEESI_EEENS5_IJSI_SC_EEEEEEEvNS4_8identityENS4_23SM90_TMA_LOAD_MULTICASTES1D_vS1E_EENS_8epilogue10collective6detail29Sm90TmaWarpSpecializedAdapterINS1I_15DefaultEpilogueISK_SL_SL_NS1H_6thread17LinearCombinationISK_Li1EffLNS1M_9ScaleType4KindE0ELNS_15FloatRoundStyleE2ESK_EENS1_15EpilogueDefaultEEEEEvvEEEEvNT_6ParamsE --------------------------
	.section	.nv.constant0._ZN7cutlass13device_kernelINS_4gemm6kernel13GemmUniversalIN4cute5tupleIJiiiiEEENS1_10collective13CollectiveMmaINS1_34MainloopSm90TmaGmmaWarpSpecializedILi20ENS5_IJNS4_1CILi2EEENSA_ILi1EEESC_EEENS1_32KernelTmaWarpSpecializedPingpongEEENS5_IJNSA_ILi64EEENSA_ILi112EEENSA_ILi32EEEEEENS_6half_tENS5_IJlSC_lEEESK_SL_NS4_8TiledMMAINS4_8MMA_AtomIJNS4_4SM904GMMA25MMA_64x16x16_F32F16F16_SSILNSP_5MajorE0ELSR_0ELNSP_7ScaleInE1ELSS_1EEEEEENS4_6LayoutINS5_IJSC_SC_SC_EEENS5_IJNSA_ILi0EEESX_SX_EEEEENS5_IJNS4_10UnderscoreES10_S10_EEEEENS4_13SM90_TMA_LOADENS4_14ComposedLayoutINS4_7SwizzleILi2ELi4ELi3EEENS4_18smem_ptr_flag_bitsILi16EEENSV_INS5_IJNSA_ILi8EEESI_EEENS5_IJSI_SC_EEEEEEEvNS4_8identityENS4_23SM90_TMA_LOAD_MULTICASTES1D_vS1E_EENS_8epilogue10collective6detail29Sm90TmaWarpSpecializedAdapterINS1I_15DefaultEpilogueISK_SL_SL_NS1H_6thread17LinearCombinationISK_Li1EffLNS1M_9ScaleType4KindE0ELNS_15FloatRoundStyleE2ESK_EENS1_15EpilogueDefaultEEEEEvvEEEEvNT_6ParamsE,"a",@progbits
	.sectionflags	@""
	.align	4
.nv.constant0._ZN7cutlass13device_kernelINS_4gemm6kernel13GemmUniversalIN4cute5tupleIJiiiiEEENS1_10collective13CollectiveMmaINS1_34MainloopSm90TmaGmmaWarpSpecializedILi20ENS5_IJNS4_1CILi2EEENSA_ILi1EEESC_EEENS1_32KernelTmaWarpSpecializedPingpongEEENS5_IJNSA_ILi64EEENSA_ILi112EEENSA_ILi32EEEEEENS_6half_tENS5_IJlSC_lEEESK_SL_NS4_8TiledMMAINS4_8MMA_AtomIJNS4_4SM904GMMA25MMA_64x16x16_F32F16F16_SSILNSP_5MajorE0ELSR_0ELNSP_7ScaleInE1ELSS_1EEEEEENS4_6LayoutINS5_IJSC_SC_SC_EEENS5_IJNSA_ILi0EEESX_SX_EEEEENS5_IJNS4_10UnderscoreES10_S10_EEEEENS4_13SM90_TMA_LOADENS4_14ComposedLayoutINS4_7SwizzleILi2ELi4ELi3EEENS4_18smem_ptr_flag_bitsILi16EEENSV_INS5_IJNSA_ILi8EEESI_EEENS5_IJSI_SC_EEEEEEEvNS4_8identityENS4_23SM90_TMA_LOAD_MULTICASTES1D_vS1E_EENS_8epilogue10collective6detail29Sm90TmaWarpSpecializedAdapterINS1I_15DefaultEpilogueISK_SL_SL_NS1H_6thread17LinearCombinationISK_Li1EffLNS1M_9ScaleType4KindE0ELNS_15FloatRoundStyleE2ESK_EENS1_15EpilogueDefaultEEEEEvvEEEEvNT_6ParamsE:
	.zero		1664


//--------------------- SYMBOLS --------------------------

	.type		.nv.reservedSmem.offset0,@object
	.size		.nv.reservedSmem.offset0,0x4
	.type		__assertfail,@function
